// auto-generated by cutlass_sweep.gemm — config: {"arch": "sm_100", "cluster_m": 1, "cluster_n": 1, "dtype": "e4m3", "dtype_b": "e5m2", "layout": "nt", "stages": 0, "tile_k": 32, "tile_m": 64, "tile_n": 64}
#include "cutlass/cutlass.h"
#include "cutlass/gemm/collective/collective_builder.hpp"
#include "cutlass/gemm/device/gemm_universal_adapter.h"
#include "cutlass/gemm/kernel/gemm_universal.hpp"
#include "cutlass/epilogue/collective/collective_builder.hpp"

using ElemA = cutlass::float_e4m3_t;
using ElemB = cutlass::float_e5m2_t;
using ElemCD = cutlass::float_e4m3_t;
using Acc  = float;
using TileShape    = cute::Shape<cute::_64, cute::_64, cute::_32>;
using ClusterShape = cute::Shape<cute::_1, cute::_1, cute::_1>;

using CollectiveEpilogue = typename cutlass::epilogue::collective::CollectiveBuilder<
    cutlass::arch::Sm100, cutlass::arch::OpClassTensorOp,
    TileShape, ClusterShape,
    cutlass::epilogue::collective::EpilogueTileAuto,
    Acc, Acc,
    ElemCD, cutlass::layout::RowMajor, 128 / cutlass::sizeof_bits<ElemCD>::value,
    ElemCD, cutlass::layout::RowMajor, 128 / cutlass::sizeof_bits<ElemCD>::value,
    cutlass::epilogue::collective::EpilogueScheduleAuto
  >::CollectiveOp;

using CollectiveMainloop = typename cutlass::gemm::collective::CollectiveBuilder<
    cutlass::arch::Sm100, cutlass::arch::OpClassTensorOp,
    ElemA, cutlass::layout::RowMajor, 128 / cutlass::sizeof_bits<ElemA>::value,
    ElemB, cutlass::layout::ColumnMajor, 128 / cutlass::sizeof_bits<ElemB>::value,
    Acc,
    TileShape, ClusterShape,
    cutlass::gemm::collective::StageCountAutoCarveout<static_cast<int>(sizeof(typename CollectiveEpilogue::SharedStorage))>,
    cutlass::gemm::collective::KernelScheduleAuto
  >::CollectiveOp;

using GemmKernel = cutlass::gemm::kernel::GemmUniversal<
    cute::Shape<int,int,int,int>,
    CollectiveMainloop,
    CollectiveEpilogue
>;
using Gemm = cutlass::gemm::device::GemmUniversalAdapter<GemmKernel>;

// Force the device kernel symbol into the cubin without needing a host main.
auto* _anchor = &cutlass::device_kernel<GemmKernel>;


// ===== COMPILED SASS (sm_100a) =====

	.target	sm_100a

	.elftype	@"ET_EXEC"


//--------------------- .note.nv.tkinfo           --------------------------
	.section	.note.nv.tkinfo,"",@"SHT_NOTE"
	.sectionflags	@"SHF_NOTE_NV_TKINFO"
	.tkinfo
        /*0018*/ 	.word	0x00000002
        /*0030*/ 	.string	""
        /*0030*/ 	.string	"ptxas"
        /*0030*/ 	.string	"Cuda compilation tools, release 13.0, V13.0.88"
        /*0030*/ 	.string	"Build cuda_13.0.r13.0/compiler.36424714_0"
        /*0030*/ 	.string	"-arch sm_100a -m 64 "



//--------------------- .note.nv.cuinfo           --------------------------
	.section	.note.nv.cuinfo,"",@"SHT_NOTE"
	.sectionflags	@"SHF_NOTE_NV_CUINFO"
        /*0018*/ 	.short	0x0002
        /*001a*/ 	.short	0x0064
        /*001c*/ 	.short	0x0082
	.zero		2


//--------------------- .nv.info                  --------------------------
	.section	.nv.info,"",@"SHT_CUDA_INFO"
	.align	4


	//----- nvinfo : EIATTR_REGCOUNT
	.align		4
        /*0000*/ 	.byte	0x04, 0x2f
        /*0002*/ 	.short	(.L_19 - .L_18)
	.align		4
.L_18:
        /*0004*/ 	.word	index@(_ZN7cutlass13device_kernelINS_4gemm6kernel13GemmUniversalIN4cute5tupleIJiiiiEEENS1_10collective13CollectiveMmaINS1_35MainloopSm100TmaUmmaWarpSpecializedILi54ELi2ELi4ENS5_IJNS4_1CILi1EEESB_SB_EEEEENS5_IJNSA_ILi64EEESE_NSA_ILi32EEEEEENS_12float_e4m3_tENS5_IJlSB_lEEENS_12float_e5m2_tESI_NS4_8TiledMMAINS4_8MMA_AtomIJNS4_10MMA_TraitsINS4_19SM100_MMA_F8F6F4_SSEJSH_SJ_fSE_SE_NS4_17integral_constantINS4_4UMMA5MajorELSQ_0EEESR_NSO_INSP_7ScaleInELSS_0EEEST_EEEEEENS4_6LayoutISC_NS5_IJNSA_ILi0EEESX_SX_EEEEENS5_IJNS4_10UnderscoreES10_S10_EEEEENS4_13SM90_TMA_LOADENS4_14ComposedLayoutINS4_7SwizzleILi1ELi4ELi3EEENS4_18smem_ptr_flag_bitsILi8EEENSW_INS5_IJNSA_ILi8EEESF_EEENS5_IJSF_SB_EEEEEEEvNS4_8identityES13_S1D_vS1E_EENS_8epilogue10collective18CollectiveEpilogueINS1G_23Sm100TmaWarpSpecializedILi1ELi1ELi32ELb0ELb0EEEJSG_NS5_IJNSW_ISE_SB_EES1L_EEESH_SI_SH_SI_NS1G_6fusion15FusionCallbacksIS1K_NS1N_17LinearCombinationISH_fSH_fLNS_15FloatRoundStyleE2EEESG_S1M_JEEENS4_5SM1004TMEM4LOAD26SM100_TMEM_LOAD_16dp32b32xES13_NS14_INS15_ILi2ELi4ELi3EEES18_NSW_INS5_IJS19_SE_EEENS5_IJSE_SB_EEEEEEENS4_39AutoVectorizingCopyWithAssumedAlignmentILi128EEENS4_14SM90_TMA_STOREES21_S23_S23_EEEvvEEEEvNT_6ParamsE)
        /*0008*/ 	.word	0x00000078


	//----- nvinfo : EIATTR_FRAME_SIZE
	.align		4
.L_19:
        /*000c*/ 	.byte	0x04, 0x11
        /*000e*/ 	.short	(.L_21 - .L_20)
	.align		4
.L_20:
        /*0010*/ 	.word	index@($__internal_2_$__cuda_sm10x_tcgen05_guardrail_trap_unallocated_columns_being_dealloced)
        /*0014*/ 	.word	0x00000000


	//----- nvinfo : EIATTR_FRAME_SIZE
	.align		4
.L_21:
        /*0018*/ 	.byte	0x04, 0x11
        /*001a*/ 	.short	(.L_23 - .L_22)
	.align		4
.L_22:
        /*001c*/ 	.word	index@($__internal_1_$__cuda_sm10x_tcgen05_guardrail_trap_phase_invalid_during_alloc)
        /*0020*/ 	.word	0x00000000


	//----- nvinfo : EIATTR_FRAME_SIZE
	.align		4
.L_23:
        /*0024*/ 	.byte	0x04, 0x11
        /*0026*/ 	.short	(.L_25 - .L_24)
	.align		4
.L_24:
        /*0028*/ 	.word	index@($__internal_0_$__cuda_sm10x_tcgen05_guardrail_trap_col_being_dealloced_not_returned_by_alloc)
        /*002c*/ 	.word	0x00000000


	//----- nvinfo : EIATTR_FRAME_SIZE
	.align		4
.L_25:
        /*0030*/ 	.byte	0x04, 0x11
        /*0032*/ 	.short	(.L_27 - .L_26)
	.align		4
.L_26:
        /*0034*/ 	.word	index@(_ZN7cutlass13device_kernelINS_4gemm6kernel13GemmUniversalIN4cute5tupleIJiiiiEEENS1_10collective13CollectiveMmaINS1_35MainloopSm100TmaUmmaWarpSpecializedILi54ELi2ELi4ENS5_IJNS4_1CILi1EEESB_SB_EEEEENS5_IJNSA_ILi64EEESE_NSA_ILi32EEEEEENS_12float_e4m3_tENS5_IJlSB_lEEENS_12float_e5m2_tESI_NS4_8TiledMMAINS4_8MMA_AtomIJNS4_10MMA_TraitsINS4_19SM100_MMA_F8F6F4_SSEJSH_SJ_fSE_SE_NS4_17integral_constantINS4_4UMMA5MajorELSQ_0EEESR_NSO_INSP_7ScaleInELSS_0EEEST_EEEEEENS4_6LayoutISC_NS5_IJNSA_ILi0EEESX_SX_EEEEENS5_IJNS4_10UnderscoreES10_S10_EEEEENS4_13SM90_TMA_LOADENS4_14ComposedLayoutINS4_7SwizzleILi1ELi4ELi3EEENS4_18smem_ptr_flag_bitsILi8EEENSW_INS5_IJNSA_ILi8EEESF_EEENS5_IJSF_SB_EEEEEEEvNS4_8identityES13_S1D_vS1E_EENS_8epilogue10collective18CollectiveEpilogueINS1G_23Sm100TmaWarpSpecializedILi1ELi1ELi32ELb0ELb0EEEJSG_NS5_IJNSW_ISE_SB_EES1L_EEESH_SI_SH_SI_NS1G_6fusion15FusionCallbacksIS1K_NS1N_17LinearCombinationISH_fSH_fLNS_15FloatRoundStyleE2EEESG_S1M_JEEENS4_5SM1004TMEM4LOAD26SM100_TMEM_LOAD_16dp32b32xES13_NS14_INS15_ILi2ELi4ELi3EEES18_NSW_INS5_IJS19_SE_EEENS5_IJSE_SB_EEEEEEENS4_39AutoVectorizingCopyWithAssumedAlignmentILi128EEENS4_14SM90_TMA_STOREES21_S23_S23_EEEvvEEEEvNT_6ParamsE)
        /*0038*/ 	.word	0x00000000


	//----- nvinfo : EIATTR_MIN_STACK_SIZE
	.align		4
.L_27:
        /*003c*/ 	.byte	0x04, 0x12
        /*003e*/ 	.short	(.L_29 - .L_28)
	.align		4
.L_28:
        /*0040*/ 	.word	index@(_ZN7cutlass13device_kernelINS_4gemm6kernel13GemmUniversalIN4cute5tupleIJiiiiEEENS1_10collective13CollectiveMmaINS1_35MainloopSm100TmaUmmaWarpSpecializedILi54ELi2ELi4ENS5_IJNS4_1CILi1EEESB_SB_EEEEENS5_IJNSA_ILi64EEESE_NSA_ILi32EEEEEENS_12float_e4m3_tENS5_IJlSB_lEEENS_12float_e5m2_tESI_NS4_8TiledMMAINS4_8MMA_AtomIJNS4_10MMA_TraitsINS4_19SM100_MMA_F8F6F4_SSEJSH_SJ_fSE_SE_NS4_17integral_constantINS4_4UMMA5MajorELSQ_0EEESR_NSO_INSP_7ScaleInELSS_0EEEST_EEEEEENS4_6LayoutISC_NS5_IJNSA_ILi0EEESX_SX_EEEEENS5_IJNS4_10UnderscoreES10_S10_EEEEENS4_13SM90_TMA_LOADENS4_14ComposedLayoutINS4_7SwizzleILi1ELi4ELi3EEENS4_18smem_ptr_flag_bitsILi8EEENSW_INS5_IJNSA_ILi8EEESF_EEENS5_IJSF_SB_EEEEEEEvNS4_8identityES13_S1D_vS1E_EENS_8epilogue10collective18CollectiveEpilogueINS1G_23Sm100TmaWarpSpecializedILi1ELi1ELi32ELb0ELb0EEEJSG_NS5_IJNSW_ISE_SB_EES1L_EEESH_SI_SH_SI_NS1G_6fusion15FusionCallbacksIS1K_NS1N_17LinearCombinationISH_fSH_fLNS_15FloatRoundStyleE2EEESG_S1M_JEEENS4_5SM1004TMEM4LOAD26SM100_TMEM_LOAD_16dp32b32xES13_NS14_INS15_ILi2ELi4ELi3EEES18_NSW_INS5_IJS19_SE_EEENS5_IJSE_SB_EEEEEEENS4_39AutoVectorizingCopyWithAssumedAlignmentILi128EEENS4_14SM90_TMA_STOREES21_S23_S23_EEEvvEEEEvNT_6ParamsE)
        /*0044*/ 	.word	0x00000000
.L_29:


//--------------------- .nv.compat                --------------------------
	.section	.nv.compat,"",@"SHT_CUDA_COMPAT_INFO"
	.align	4
        /*0000*/ 	.byte	0x02, 0x09, 0x01, 0x00, 0x02, 0x02, 0x02, 0x00, 0x02, 0x05, 0x05, 0x00, 0x03, 0x07, 0x01, 0x01
        /*0010*/ 	.byte	0x02, 0x03, 0x01, 0x00, 0x02, 0x06, 0x01, 0x00, 0x04, 0x0b, 0x08, 0x00, 0x09, 0x00, 0x00, 0x00
        /*0020*/ 	.byte	0x00, 0x00, 0x00, 0x00


//--------------------- .nv.info._ZN7cutlass13device_kernelINS_4gemm6kernel13GemmUniversalIN4cute5tupleIJiiiiEEENS1_10collective13CollectiveMmaINS1_35MainloopSm100TmaUmmaWarpSpecializedILi54ELi2ELi4ENS5_IJNS4_1CILi1EEESB_SB_EEEEENS5_IJNSA_ILi64EEESE_NSA_ILi32EEEEEENS_12float_e4m3_tENS5_IJlSB_lEEENS_12float_e5m2_tESI_NS4_8TiledMMAINS4_8MMA_AtomIJNS4_10MMA_TraitsINS4_19SM100_MMA_F8F6F4_SSEJSH_SJ_fSE_SE_NS4_17integral_constantINS4_4UMMA5MajorELSQ_0EEESR_NSO_INSP_7ScaleInELSS_0EEEST_EEEEEENS4_6LayoutISC_NS5_IJNSA_ILi0EEESX_SX_EEEEENS5_IJNS4_10UnderscoreES10_S10_EEEEENS4_13SM90_TMA_LOADENS4_14ComposedLayoutINS4_7SwizzleILi1ELi4ELi3EEENS4_18smem_ptr_flag_bitsILi8EEENSW_INS5_IJNSA_ILi8EEESF_EEENS5_IJSF_SB_EEEEEEEvNS4_8identityES13_S1D_vS1E_EENS_8epilogue10collective18CollectiveEpilogueINS1G_23Sm100TmaWarpSpecializedILi1ELi1ELi32ELb0ELb0EEEJSG_NS5_IJNSW_ISE_SB_EES1L_EEESH_SI_SH_SI_NS1G_6fusion15FusionCallbacksIS1K_NS1N_17LinearCombinationISH_fSH_fLNS_15FloatRoundStyleE2EEESG_S1M_JEEENS4_5SM1004TMEM4LOAD26SM100_TMEM_LOAD_16dp32b32xES13_NS14_INS15_ILi2ELi4ELi3EEES18_NSW_INS5_IJS19_SE_EEENS5_IJSE_SB_EEEEEEENS4_39AutoVectorizingCopyWithAssumedAlignmentILi128EEENS4_14SM90_TMA_STOREES21_S23_S23_EEEvvEEEEvNT_6ParamsE --------------------------
	.section	.nv.info._ZN7cutlass13device_kernelINS_4gemm6kernel13GemmUniversalIN4cute5tupleIJiiiiEEENS1_10collective13CollectiveMmaINS1_35MainloopSm100TmaUmmaWarpSpecializedILi54ELi2ELi4ENS5_IJNS4_1CILi1EEESB_SB_EEEEENS5_IJNSA_ILi64EEESE_NSA_ILi32EEEEEENS_12float_e4m3_tENS5_IJlSB_lEEENS_12float_e5m2_tESI_NS4_8TiledMMAINS4_8MMA_AtomIJNS4_10MMA_TraitsINS4_19SM100_MMA_F8F6F4_SSEJSH_SJ_fSE_SE_NS4_17integral_constantINS4_4UMMA5MajorELSQ_0EEESR_NSO_INSP_7ScaleInELSS_0EEEST_EEEEEENS4_6LayoutISC_NS5_IJNSA_ILi0EEESX_SX_EEEEENS5_IJNS4_10UnderscoreES10_S10_EEEEENS4_13SM90_TMA_LOADENS4_14ComposedLayoutINS4_7SwizzleILi1ELi4ELi3EEENS4_18smem_ptr_flag_bitsILi8EEENSW_INS5_IJNSA_ILi8EEESF_EEENS5_IJSF_SB_EEEEEEEvNS4_8identityES13_S1D_vS1E_EENS_8epilogue10collective18CollectiveEpilogueINS1G_23Sm100TmaWarpSpecializedILi1ELi1ELi32ELb0ELb0EEEJSG_NS5_IJNSW_ISE_SB_EES1L_EEESH_SI_SH_SI_NS1G_6fusion15FusionCallbacksIS1K_NS1N_17LinearCombinationISH_fSH_fLNS_15FloatRoundStyleE2EEESG_S1M_JEEENS4_5SM1004TMEM4LOAD26SM100_TMEM_LOAD_16dp32b32xES13_NS14_INS15_ILi2ELi4ELi3EEES18_NSW_INS5_IJS19_SE_EEENS5_IJSE_SB_EEEEEEENS4_39AutoVectorizingCopyWithAssumedAlignmentILi128EEENS4_14SM90_TMA_STOREES21_S23_S23_EEEvvEEEEvNT_6ParamsE,"",@"SHT_CUDA_INFO"
	.sectionflags	@""
	.align	4


	//----- nvinfo : EIATTR_CUDA_API_VERSION
	.align		4
        /*0000*/ 	.byte	0x04, 0x37
        /*0002*/ 	.short	(.L_31 - .L_30)
.L_30:
        /*0004*/ 	.word	0x00000082


	//----- nvinfo : EIATTR_KPARAM_INFO
	.align		4
.L_31:
        /*0008*/ 	.byte	0x04, 0x17
        /*000a*/ 	.short	(.L_33 - .L_32)
.L_32:
        /*000c*/ 	.word	0x00000000
        /*0010*/ 	.short	0x0000
        /*0012*/ 	.short	0x0000
        /*0014*/ 	.byte	0x00, 0xf0, 0x01, 0x20


	//----- nvinfo : EIATTR_AT_ENTRY_FRAGMENTS
	.align		4
.L_33:
        /*0018*/ 	.byte	0x04, 0x4f
        /*001a*/ 	.short	(.L_35 - .L_34)


	//   ....[0]....
.L_34:
        /*001c*/ 	.word	0x00000006


	//----- nvinfo : EIATTR_RESERVED_SMEM_USED
	.align		4
.L_35:
        /*0020*/ 	.byte	0x01, 0x41
	.zero		2


	//----- nvinfo : EIATTR_SPARSE_MMA_MASK
	.align		4
        /*0024*/ 	.byte	0x03, 0x50
        /*0026*/ 	.short	0x0000


	//----- nvinfo : EIATTR_TCGEN05_1CTA_USED
	.align		4
        /*0028*/ 	.byte	0x01, 0x51
	.zero		2


	//----- nvinfo : EIATTR_MAXREG_COUNT
	.align		4
        /*002c*/ 	.byte	0x03, 0x1b
        /*002e*/ 	.short	0x00ff


	//----- nvinfo : EIATTR_NUM_BARRIERS
	.align		4
        /*0030*/ 	.byte	0x02, 0x4c
        /*0032*/ 	.byte	0x07
	.zero		1


	//----- nvinfo : EIATTR_EXTERNS
	.align		4
        /*0034*/ 	.byte	0x04, 0x0f
        /*0036*/ 	.short	(.L_37 - .L_36)


	//   ....[0]....
	.align		4
.L_36:
        /*0038*/ 	.word	index@(__assertfail)


	//----- nvinfo : EIATTR_MERCURY_ISA_VERSION
	.align		4
.L_37:
        /*003c*/ 	.byte	0x03, 0x5f
        /*003e*/ 	.short	0x0101


	//----- nvinfo : EIATTR_INT_WARP_WIDE_INSTR_OFFSETS
	.align		4
        /*0040*/ 	.byte	0x04, 0x31
        /*0042*/ 	.short	(.L_39 - .L_38)


	//   ....[0]....
.L_38:
        /*0044*/ 	.word	0x000023d0


	//   ....[1]....
        /*0048*/ 	.word	0x00005950


	//   ....[2]....
        /*004c*/ 	.word	0x00005970


	//   ....[3]....
        /*0050*/ 	.word	0x000059a0


	//   ....[4]....
        /*0054*/ 	.word	0x000063b0


	//   ....[5]....
        /*0058*/ 	.word	0x000064a0


	//----- nvinfo : EIATTR_COOP_GROUP_MASK_REGIDS
	.align		4
.L_39:
        /*005c*/ 	.byte	0x04, 0x29
        /*005e*/ 	.short	(.L_41 - .L_40)


	//   ....[0]....
.L_40:
        /*0060*/ 	.word	0xffffffff


	//   ....[1]....
        /*0064*/ 	.word	0xffffffff


	//   ....[2]....
        /*0068*/ 	.word	0xffffffff


	//   ....[3]....
        /*006c*/ 	.word	0xffffffff


	//   ....[4]....
        /*0070*/ 	.word	0xffffffff


	//   ....[5]....
        /*0074*/ 	.word	0xffffffff


	//   ....[6]....
        /*0078*/ 	.word	0xffffffff


	//   ....[7]....
        /*007c*/ 	.word	0xffffffff


	//   ....[8]....
        /*0080*/ 	.word	0xffffffff


	//   ....[9]....
        /*0084*/ 	.word	0xffffffff


	//   ....[10]....
        /*0088*/ 	.word	0xffffffff


	//   ....[11]....
        /*008c*/ 	.word	0xffffffff


	//   ....[12]....
        /*0090*/ 	.word	0xffffffff


	//----- nvinfo : EIATTR_COOP_GROUP_INSTR_OFFSETS
	.align		4
.L_41:
        /*0094*/ 	.byte	0x04, 0x28
        /*0096*/ 	.short	(.L_43 - .L_42)


	//   ....[0]....
.L_42:
        /*0098*/ 	.word	0x00000090


	//   ....[1]....
        /*009c*/ 	.word	0x000004d0


	//   ....[2]....
        /*00a0*/ 	.word	0x00000cb0


	//   ....[3]....
        /*00a4*/ 	.word	0x00000df0


	//   ....[4]....
        /*00a8*/ 	.word	0x00000ef0


	//   ....[5]....
        /*00ac*/ 	.word	0x00001060


	//   ....[6]....
        /*00b0*/ 	.word	0x00001200


	//   ....[7]....
        /*00b4*/ 	.word	0x000022b0


	//   ....[8]....
        /*00b8*/ 	.word	0x00004cb0


	//   ....[9]....
        /*00bc*/ 	.word	0x00004ec0


	//   ....[10]....
        /*00c0*/ 	.word	0x00004ef0


	//   ....[11]....
        /*00c4*/ 	.word	0x00005830


	//   ....[12]....
        /*00c8*/ 	.word	0x00005a60


	//----- nvinfo : EIATTR_VRC_CTA_INIT_COUNT
	.align		4
.L_43:
        /*00cc*/ 	.byte	0x02, 0x4a
        /*00ce*/ 	.byte	0x80
	.zero		1


	//----- nvinfo : EIATTR_SYSCALL_OFFSETS
	.align		4
        /*00d0*/ 	.byte	0x04, 0x46
        /*00d2*/ 	.short	(.L_45 - .L_44)


	//   ....[0]....
.L_44:
        /*00d4*/ 	.word	0x00006ec0


	//   ....[1]....
        /*00d8*/ 	.word	0x00007000


	//   ....[2]....
        /*00dc*/ 	.word	0x00007760


	//----- nvinfo : EIATTR_MBARRIER_INSTR_OFFSETS
	.align		4
.L_45:
        /*00e0*/ 	.byte	0x04, 0x39
        /*00e2*/ 	.short	(.L_47 - .L_46)


	//   ....[0]....
.L_46:
        /*00e4*/ 	.word	0x000005d0
        /*00e8*/ 	.word	0x000000ff
        /*00ec*/ 	.word	0x00000000
        /*00f0*/ 	.short	0x0100
        /*00f2*/ 	.byte	0x05
	.zero		1


	//   ....[1]....
        /*00f4*/ 	.word	0x000005e0
        /*00f8*/ 	.word	0x000000ff
        /*00fc*/ 	.word	0x000001b0
        /*0100*/ 	.short	0x0100
        /*0102*/ 	.byte	0x05
	.zero		1


	//   ....[2]....
        /*0104*/ 	.word	0x000005f0
        /*0108*/ 	.word	0x000000ff
        /*010c*/ 	.word	0x00000008
        /*0110*/ 	.short	0x0100
        /*0112*/ 	.byte	0x05
	.zero		1


	//   ....[3]....
        /*0114*/ 	.word	0x00000600
        /*0118*/ 	.word	0x000000ff
        /*011c*/ 	.word	0x000001b8
        /*0120*/ 	.short	0x0100
        /*0122*/ 	.byte	0x05
	.zero		1


	//   ....[4]....
        /*0124*/ 	.word	0x00000610
        /*0128*/ 	.word	0x000000ff
        /*012c*/ 	.word	0x00000010
        /*0130*/ 	.short	0x0100
        /*0132*/ 	.byte	0x05
	.zero		1


	//   ....[5]....
        /*0134*/ 	.word	0x00000620
        /*0138*/ 	.word	0x000000ff
        /*013c*/ 	.word	0x000001c0
        /*0140*/ 	.short	0x0100
        /*0142*/ 	.byte	0x05
	.zero		1


	//   ....[6]....
        /*0144*/ 	.word	0x00000630
        /*0148*/ 	.word	0x000000ff
        /*014c*/ 	.word	0x00000018
        /*0150*/ 	.short	0x0100
        /*0152*/ 	.byte	0x05
	.zero		1


	//   ....[7]....
        /*0154*/ 	.word	0x00000640
        /*0158*/ 	.word	0x000000ff
        /*015c*/ 	.word	0x000001c8
        /*0160*/ 	.short	0x0100
        /*0162*/ 	.byte	0x05
	.zero		1


	//   ....[8]....
        /*0164*/ 	.word	0x00000650
        /*0168*/ 	.word	0x000000ff
        /*016c*/ 	.word	0x00000020
        /*0170*/ 	.short	0x0100
        /*0172*/ 	.byte	0x05
	.zero		1


	//   ....[9]....
        /*0174*/ 	.word	0x00000660
        /*0178*/ 	.word	0x000000ff
        /*017c*/ 	.word	0x000001d0
        /*0180*/ 	.short	0x0100
        /*0182*/ 	.byte	0x05
	.zero		1


	//   ....[10]....
        /*0184*/ 	.word	0x00000670
        /*0188*/ 	.word	0x000000ff
        /*018c*/ 	.word	0x00000028
        /*0190*/ 	.short	0x0100
        /*0192*/ 	.byte	0x05
	.zero		1


	//   ....[11]....
        /*0194*/ 	.word	0x00000680
        /*0198*/ 	.word	0x000000ff
        /*019c*/ 	.word	0x000001d8
        /*01a0*/ 	.short	0x0100
        /*01a2*/ 	.byte	0x05
	.zero		1


	//   ....[12]....
        /*01a4*/ 	.word	0x00000690
        /*01a8*/ 	.word	0x000000ff
        /*01ac*/ 	.word	0x00000030
        /*01b0*/ 	.short	0x0100
        /*01b2*/ 	.byte	0x05
	.zero		1


	//   ....[13]....
        /*01b4*/ 	.word	0x000006a0
        /*01b8*/ 	.word	0x000000ff
        /*01bc*/ 	.word	0x000001e0
        /*01c0*/ 	.short	0x0100
        /*01c2*/ 	.byte	0x05
	.zero		1


	//   ....[14]....
        /*01c4*/ 	.word	0x000006b0
        /*01c8*/ 	.word	0x000000ff
        /*01cc*/ 	.word	0x00000038
        /*01d0*/ 	.short	0x0100
        /*01d2*/ 	.byte	0x05
	.zero		1


	//   ....[15]....
        /*01d4*/ 	.word	0x000006c0
        /*01d8*/ 	.word	0x000000ff
        /*01dc*/ 	.word	0x000001e8
        /*01e0*/ 	.short	0x0100
        /*01e2*/ 	.byte	0x05
	.zero		1


	//   ....[16]....
        /*01e4*/ 	.word	0x000006d0
        /*01e8*/ 	.word	0x000000ff
        /*01ec*/ 	.word	0x00000040
        /*01f0*/ 	.short	0x0100
        /*01f2*/ 	.byte	0x05
	.zero		1


	//   ....[17]....
        /*01f4*/ 	.word	0x000006e0
        /*01f8*/ 	.word	0x000000ff
        /*01fc*/ 	.word	0x000001f0
        /*0200*/ 	.short	0x0100
        /*0202*/ 	.byte	0x05
	.zero		1


	//   ....[18]....
        /*0204*/ 	.word	0x000006f0
        /*0208*/ 	.word	0x000000ff
        /*020c*/ 	.word	0x00000048
        /*0210*/ 	.short	0x0100
        /*0212*/ 	.byte	0x05
	.zero		1


	//   ....[19]....
        /*0214*/ 	.word	0x00000700
        /*0218*/ 	.word	0x000000ff
        /*021c*/ 	.word	0x000001f8
        /*0220*/ 	.short	0x0100
        /*0222*/ 	.byte	0x05
	.zero		1


	//   ....[20]....
        /*0224*/ 	.word	0x00000710
        /*0228*/ 	.word	0x000000ff
        /*022c*/ 	.word	0x00000050
        /*0230*/ 	.short	0x0100
        /*0232*/ 	.byte	0x05
	.zero		1


	//   ....[21]....
        /*0234*/ 	.word	0x00000720
        /*0238*/ 	.word	0x000000ff
        /*023c*/ 	.word	0x00000200
        /*0240*/ 	.short	0x0100
        /*0242*/ 	.byte	0x05
	.zero		1


	//   ....[22]....
        /*0244*/ 	.word	0x00000730
        /*0248*/ 	.word	0x000000ff
        /*024c*/ 	.word	0x00000058
        /*0250*/ 	.short	0x0100
        /*0252*/ 	.byte	0x05
	.zero		1


	//   ....[23]....
        /*0254*/ 	.word	0x00000740
        /*0258*/ 	.word	0x000000ff
        /*025c*/ 	.word	0x00000208
        /*0260*/ 	.short	0x0100
        /*0262*/ 	.byte	0x05
	.zero		1


	//   ....[24]....
        /*0264*/ 	.word	0x00000750
        /*0268*/ 	.word	0x000000ff
        /*026c*/ 	.word	0x00000060
        /*0270*/ 	.short	0x0100
        /*0272*/ 	.byte	0x05
	.zero		1


	//   ....[25]....
        /*0274*/ 	.word	0x00000760
        /*0278*/ 	.word	0x000000ff
        /*027c*/ 	.word	0x00000210
        /*0280*/ 	.short	0x0100
        /*0282*/ 	.byte	0x05
	.zero		1


	//   ....[26]....
        /*0284*/ 	.word	0x00000770
        /*0288*/ 	.word	0x000000ff
        /*028c*/ 	.word	0x00000068
        /*0290*/ 	.short	0x0100
        /*0292*/ 	.byte	0x05
	.zero		1


	//   ....[27]....
        /*0294*/ 	.word	0x00000780
        /*0298*/ 	.word	0x000000ff
        /*029c*/ 	.word	0x00000218
        /*02a0*/ 	.short	0x0100
        /*02a2*/ 	.byte	0x05
	.zero		1


	//   ....[28]....
        /*02a4*/ 	.word	0x00000790
        /*02a8*/ 	.word	0x000000ff
        /*02ac*/ 	.word	0x00000070
        /*02b0*/ 	.short	0x0100
        /*02b2*/ 	.byte	0x05
	.zero		1


	//   ....[29]....
        /*02b4*/ 	.word	0x000007a0
        /*02b8*/ 	.word	0x000000ff
        /*02bc*/ 	.word	0x00000220
        /*02c0*/ 	.short	0x0100
        /*02c2*/ 	.byte	0x05
	.zero		1


	//   ....[30]....
        /*02c4*/ 	.word	0x000007b0
        /*02c8*/ 	.word	0x000000ff
        /*02cc*/ 	.word	0x00000078
        /*02d0*/ 	.short	0x0100
        /*02d2*/ 	.byte	0x05
	.zero		1


	//   ....[31]....
        /*02d4*/ 	.word	0x000007c0
        /*02d8*/ 	.word	0x000000ff
        /*02dc*/ 	.word	0x00000228
        /*02e0*/ 	.short	0x0100
        /*02e2*/ 	.byte	0x05
	.zero		1


	//   ....[32]....
        /*02e4*/ 	.word	0x000007d0
        /*02e8*/ 	.word	0x000000ff
        /*02ec*/ 	.word	0x00000080
        /*02f0*/ 	.short	0x0100
        /*02f2*/ 	.byte	0x05
	.zero		1


	//   ....[33]....
        /*02f4*/ 	.word	0x000007e0
        /*02f8*/ 	.word	0x000000ff
        /*02fc*/ 	.word	0x00000230
        /*0300*/ 	.short	0x0100
        /*0302*/ 	.byte	0x05
	.zero		1


	//   ....[34]....
        /*0304*/ 	.word	0x000007f0
        /*0308*/ 	.word	0x000000ff
        /*030c*/ 	.word	0x00000088
        /*0310*/ 	.short	0x0100
        /*0312*/ 	.byte	0x05
	.zero		1


	//   ....[35]....
        /*0314*/ 	.word	0x00000800
        /*0318*/ 	.word	0x000000ff
        /*031c*/ 	.word	0x00000238
        /*0320*/ 	.short	0x0100
        /*0322*/ 	.byte	0x05
	.zero		1


	//   ....[36]....
        /*0324*/ 	.word	0x00000810
        /*0328*/ 	.word	0x000000ff
        /*032c*/ 	.word	0x00000090
        /*0330*/ 	.short	0x0100
        /*0332*/ 	.byte	0x05
	.zero		1


	//   ....[37]....
        /*0334*/ 	.word	0x00000820
        /*0338*/ 	.word	0x000000ff
        /*033c*/ 	.word	0x00000240
        /*0340*/ 	.short	0x0100
        /*0342*/ 	.byte	0x05
	.zero		1


	//   ....[38]....
        /*0344*/ 	.word	0x00000830
        /*0348*/ 	.word	0x000000ff
        /*034c*/ 	.word	0x00000098
        /*0350*/ 	.short	0x0100
        /*0352*/ 	.byte	0x05
	.zero		1


	//   ....[39]....
        /*0354*/ 	.word	0x00000840
        /*0358*/ 	.word	0x000000ff
        /*035c*/ 	.word	0x00000248
        /*0360*/ 	.short	0x0100
        /*0362*/ 	.byte	0x05
	.zero		1


	//   ....[40]....
        /*0364*/ 	.word	0x00000850
        /*0368*/ 	.word	0x000000ff
        /*036c*/ 	.word	0x000000a0
        /*0370*/ 	.short	0x0100
        /*0372*/ 	.byte	0x05
	.zero		1


	//   ....[41]....
        /*0374*/ 	.word	0x00000860
        /*0378*/ 	.word	0x000000ff
        /*037c*/ 	.word	0x00000250
        /*0380*/ 	.short	0x0100
        /*0382*/ 	.byte	0x05
	.zero		1


	//   ....[42]....
        /*0384*/ 	.word	0x00000870
        /*0388*/ 	.word	0x000000ff
        /*038c*/ 	.word	0x000000a8
        /*0390*/ 	.short	0x0100
        /*0392*/ 	.byte	0x05
	.zero		1


	//   ....[43]....
        /*0394*/ 	.word	0x00000880
        /*0398*/ 	.word	0x000000ff
        /*039c*/ 	.word	0x00000258
        /*03a0*/ 	.short	0x0100
        /*03a2*/ 	.byte	0x05
	.zero		1


	//   ....[44]....
        /*03a4*/ 	.word	0x00000890
        /*03a8*/ 	.word	0x000000ff
        /*03ac*/ 	.word	0x000000b0
        /*03b0*/ 	.short	0x0100
        /*03b2*/ 	.byte	0x05
	.zero		1


	//   ....[45]....
        /*03b4*/ 	.word	0x000008a0
        /*03b8*/ 	.word	0x000000ff
        /*03bc*/ 	.word	0x00000260
        /*03c0*/ 	.short	0x0100
        /*03c2*/ 	.byte	0x05
	.zero		1


	//   ....[46]....
        /*03c4*/ 	.word	0x000008b0
        /*03c8*/ 	.word	0x000000ff
        /*03cc*/ 	.word	0x000000b8
        /*03d0*/ 	.short	0x0100
        /*03d2*/ 	.byte	0x05
	.zero		1


	//   ....[47]....
        /*03d4*/ 	.word	0x000008c0
        /*03d8*/ 	.word	0x000000ff
        /*03dc*/ 	.word	0x00000268
        /*03e0*/ 	.short	0x0100
        /*03e2*/ 	.byte	0x05
	.zero		1


	//   ....[48]....
        /*03e4*/ 	.word	0x000008d0
        /*03e8*/ 	.word	0x000000ff
        /*03ec*/ 	.word	0x000000c0
        /*03f0*/ 	.short	0x0100
        /*03f2*/ 	.byte	0x05
	.zero		1


	//   ....[49]....
        /*03f4*/ 	.word	0x000008e0
        /*03f8*/ 	.word	0x000000ff
        /*03fc*/ 	.word	0x00000270
        /*0400*/ 	.short	0x0100
        /*0402*/ 	.byte	0x05
	.zero		1


	//   ....[50]....
        /*0404*/ 	.word	0x000008f0
        /*0408*/ 	.word	0x000000ff
        /*040c*/ 	.word	0x000000c8
        /*0410*/ 	.short	0x0100
        /*0412*/ 	.byte	0x05
	.zero		1


	//   ....[51]....
        /*0414*/ 	.word	0x00000900
        /*0418*/ 	.word	0x000000ff
        /*041c*/ 	.word	0x00000278
        /*0420*/ 	.short	0x0100
        /*0422*/ 	.byte	0x05
	.zero		1


	//   ....[52]....
        /*0424*/ 	.word	0x00000910
        /*0428*/ 	.word	0x000000ff
        /*042c*/ 	.word	0x000000d0
        /*0430*/ 	.short	0x0100
        /*0432*/ 	.byte	0x05
	.zero		1


	//   ....[53]....
        /*0434*/ 	.word	0x00000920
        /*0438*/ 	.word	0x000000ff
        /*043c*/ 	.word	0x00000280
        /*0440*/ 	.short	0x0100
        /*0442*/ 	.byte	0x05
	.zero		1


	//   ....[54]....
        /*0444*/ 	.word	0x00000930
        /*0448*/ 	.word	0x000000ff
        /*044c*/ 	.word	0x000000d8
        /*0450*/ 	.short	0x0100
        /*0452*/ 	.byte	0x05
	.zero		1


	//   ....[55]....
        /*0454*/ 	.word	0x00000940
        /*0458*/ 	.word	0x000000ff
        /*045c*/ 	.word	0x00000288
        /*0460*/ 	.short	0x0100
        /*0462*/ 	.byte	0x05
	.zero		1


	//   ....[56]....
        /*0464*/ 	.word	0x00000950
        /*0468*/ 	.word	0x000000ff
        /*046c*/ 	.word	0x000000e0
        /*0470*/ 	.short	0x0100
        /*0472*/ 	.byte	0x05
	.zero		1


	//   ....[57]....
        /*0474*/ 	.word	0x00000960
        /*0478*/ 	.word	0x000000ff
        /*047c*/ 	.word	0x00000290
        /*0480*/ 	.short	0x0100
        /*0482*/ 	.byte	0x05
	.zero		1


	//   ....[58]....
        /*0484*/ 	.word	0x00000970
        /*0488*/ 	.word	0x000000ff
        /*048c*/ 	.word	0x000000e8
        /*0490*/ 	.short	0x0100
        /*0492*/ 	.byte	0x05
	.zero		1


	//   ....[59]....
        /*0494*/ 	.word	0x00000980
        /*0498*/ 	.word	0x000000ff
        /*049c*/ 	.word	0x00000298
        /*04a0*/ 	.short	0x0100
        /*04a2*/ 	.byte	0x05
	.zero		1


	//   ....[60]....
        /*04a4*/ 	.word	0x00000990
        /*04a8*/ 	.word	0x000000ff
        /*04ac*/ 	.word	0x000000f0
        /*04b0*/ 	.short	0x0100
        /*04b2*/ 	.byte	0x05
	.zero		1


	//   ....[61]....
        /*04b4*/ 	.word	0x000009a0
        /*04b8*/ 	.word	0x000000ff
        /*04bc*/ 	.word	0x000002a0
        /*04c0*/ 	.short	0x0100
        /*04c2*/ 	.byte	0x05
	.zero		1


	//   ....[62]....
        /*04c4*/ 	.word	0x000009b0
        /*04c8*/ 	.word	0x000000ff
        /*04cc*/ 	.word	0x000000f8
        /*04d0*/ 	.short	0x0100
        /*04d2*/ 	.byte	0x05
	.zero		1


	//   ....[63]....
        /*04d4*/ 	.word	0x000009c0
        /*04d8*/ 	.word	0x000000ff
        /*04dc*/ 	.word	0x000002a8
        /*04e0*/ 	.short	0x0100
        /*04e2*/ 	.byte	0x05
	.zero		1


	//   ....[64]....
        /*04e4*/ 	.word	0x000009d0
        /*04e8*/ 	.word	0x000000ff
        /*04ec*/ 	.word	0x00000100
        /*04f0*/ 	.short	0x0100
        /*04f2*/ 	.byte	0x05
	.zero		1


	//   ....[65]....
        /*04f4*/ 	.word	0x000009e0
        /*04f8*/ 	.word	0x000000ff
        /*04fc*/ 	.word	0x000002b0
        /*0500*/ 	.short	0x0100
        /*0502*/ 	.byte	0x05
	.zero		1


	//   ....[66]....
        /*0504*/ 	.word	0x000009f0
        /*0508*/ 	.word	0x000000ff
        /*050c*/ 	.word	0x00000108
        /*0510*/ 	.short	0x0100
        /*0512*/ 	.byte	0x05
	.zero		1


	//   ....[67]....
        /*0514*/ 	.word	0x00000a00
        /*0518*/ 	.word	0x000000ff
        /*051c*/ 	.word	0x000002b8
        /*0520*/ 	.short	0x0100
        /*0522*/ 	.byte	0x05
	.zero		1


	//   ....[68]....
        /*0524*/ 	.word	0x00000a10
        /*0528*/ 	.word	0x000000ff
        /*052c*/ 	.word	0x00000110
        /*0530*/ 	.short	0x0100
        /*0532*/ 	.byte	0x05
	.zero		1


	//   ....[69]....
        /*0534*/ 	.word	0x00000a20
        /*0538*/ 	.word	0x000000ff
        /*053c*/ 	.word	0x000002c0
        /*0540*/ 	.short	0x0100
        /*0542*/ 	.byte	0x05
	.zero		1


	//   ....[70]....
        /*0544*/ 	.word	0x00000a30
        /*0548*/ 	.word	0x000000ff
        /*054c*/ 	.word	0x00000118
        /*0550*/ 	.short	0x0100
        /*0552*/ 	.byte	0x05
	.zero		1


	//   ....[71]....
        /*0554*/ 	.word	0x00000a40
        /*0558*/ 	.word	0x000000ff
        /*055c*/ 	.word	0x000002c8
        /*0560*/ 	.short	0x0100
        /*0562*/ 	.byte	0x05
	.zero		1


	//   ....[72]....
        /*0564*/ 	.word	0x00000a50
        /*0568*/ 	.word	0x000000ff
        /*056c*/ 	.word	0x00000120
        /*0570*/ 	.short	0x0100
        /*0572*/ 	.byte	0x05
	.zero		1


	//   ....[73]....
        /*0574*/ 	.word	0x00000a60
        /*0578*/ 	.word	0x000000ff
        /*057c*/ 	.word	0x000002d0
        /*0580*/ 	.short	0x0100
        /*0582*/ 	.byte	0x05
	.zero		1


	//   ....[74]....
        /*0584*/ 	.word	0x00000a70
        /*0588*/ 	.word	0x000000ff
        /*058c*/ 	.word	0x00000128
        /*0590*/ 	.short	0x0100
        /*0592*/ 	.byte	0x05
	.zero		1


	//   ....[75]....
        /*0594*/ 	.word	0x00000a80
        /*0598*/ 	.word	0x000000ff
        /*059c*/ 	.word	0x000002d8
        /*05a0*/ 	.short	0x0100
        /*05a2*/ 	.byte	0x05
	.zero		1


	//   ....[76]....
        /*05a4*/ 	.word	0x00000a90
        /*05a8*/ 	.word	0x000000ff
        /*05ac*/ 	.word	0x00000130
        /*05b0*/ 	.short	0x0100
        /*05b2*/ 	.byte	0x05
	.zero		1


	//   ....[77]....
        /*05b4*/ 	.word	0x00000aa0
        /*05b8*/ 	.word	0x000000ff
        /*05bc*/ 	.word	0x000002e0
        /*05c0*/ 	.short	0x0100
        /*05c2*/ 	.byte	0x05
	.zero		1


	//   ....[78]....
        /*05c4*/ 	.word	0x00000ab0
        /*05c8*/ 	.word	0x000000ff
        /*05cc*/ 	.word	0x00000138
        /*05d0*/ 	.short	0x0100
        /*05d2*/ 	.byte	0x05
	.zero		1


	//   ....[79]....
        /*05d4*/ 	.word	0x00000ac0
        /*05d8*/ 	.word	0x000000ff
        /*05dc*/ 	.word	0x000002e8
        /*05e0*/ 	.short	0x0100
        /*05e2*/ 	.byte	0x05
	.zero		1


	//   ....[80]....
        /*05e4*/ 	.word	0x00000ad0
        /*05e8*/ 	.word	0x000000ff
        /*05ec*/ 	.word	0x00000140
        /*05f0*/ 	.short	0x0100
        /*05f2*/ 	.byte	0x05
	.zero		1


	//   ....[81]....
        /*05f4*/ 	.word	0x00000ae0
        /*05f8*/ 	.word	0x000000ff
        /*05fc*/ 	.word	0x000002f0
        /*0600*/ 	.short	0x0100
        /*0602*/ 	.byte	0x05
	.zero		1


	//   ....[82]....
        /*0604*/ 	.word	0x00000af0
        /*0608*/ 	.word	0x000000ff
        /*060c*/ 	.word	0x00000148
        /*0610*/ 	.short	0x0100
        /*0612*/ 	.byte	0x05
	.zero		1


	//   ....[83]....
        /*0614*/ 	.word	0x00000b00
        /*0618*/ 	.word	0x000000ff
        /*061c*/ 	.word	0x000002f8
        /*0620*/ 	.short	0x0100
        /*0622*/ 	.byte	0x05
	.zero		1


	//   ....[84]....
        /*0624*/ 	.word	0x00000b10
        /*0628*/ 	.word	0x000000ff
        /*062c*/ 	.word	0x00000150
        /*0630*/ 	.short	0x0100
        /*0632*/ 	.byte	0x05
	.zero		1


	//   ....[85]....
        /*0634*/ 	.word	0x00000b20
        /*0638*/ 	.word	0x000000ff
        /*063c*/ 	.word	0x00000300
        /*0640*/ 	.short	0x0100
        /*0642*/ 	.byte	0x05
	.zero		1


	//   ....[86]....
        /*0644*/ 	.word	0x00000b30
        /*0648*/ 	.word	0x000000ff
        /*064c*/ 	.word	0x00000158
        /*0650*/ 	.short	0x0100
        /*0652*/ 	.byte	0x05
	.zero		1


	//   ....[87]....
        /*0654*/ 	.word	0x00000b40
        /*0658*/ 	.word	0x000000ff
        /*065c*/ 	.word	0x00000308
        /*0660*/ 	.short	0x0100
        /*0662*/ 	.byte	0x05
	.zero		1


	//   ....[88]....
        /*0664*/ 	.word	0x00000b50
        /*0668*/ 	.word	0x000000ff
        /*066c*/ 	.word	0x00000160
        /*0670*/ 	.short	0x0100
        /*0672*/ 	.byte	0x05
	.zero		1


	//   ....[89]....
        /*0674*/ 	.word	0x00000b60
        /*0678*/ 	.word	0x000000ff
        /*067c*/ 	.word	0x00000310
        /*0680*/ 	.short	0x0100
        /*0682*/ 	.byte	0x05
	.zero		1


	//   ....[90]....
        /*0684*/ 	.word	0x00000b70
        /*0688*/ 	.word	0x000000ff
        /*068c*/ 	.word	0x00000168
        /*0690*/ 	.short	0x0100
        /*0692*/ 	.byte	0x05
	.zero		1


	//   ....[91]....
        /*0694*/ 	.word	0x00000b80
        /*0698*/ 	.word	0x000000ff
        /*069c*/ 	.word	0x00000318
        /*06a0*/ 	.short	0x0100
        /*06a2*/ 	.byte	0x05
	.zero		1


	//   ....[92]....
        /*06a4*/ 	.word	0x00000b90
        /*06a8*/ 	.word	0x000000ff
        /*06ac*/ 	.word	0x00000170
        /*06b0*/ 	.short	0x0100
        /*06b2*/ 	.byte	0x05
	.zero		1


	//   ....[93]....
        /*06b4*/ 	.word	0x00000ba0
        /*06b8*/ 	.word	0x000000ff
        /*06bc*/ 	.word	0x00000320
        /*06c0*/ 	.short	0x0100
        /*06c2*/ 	.byte	0x05
	.zero		1


	//   ....[94]....
        /*06c4*/ 	.word	0x00000bb0
        /*06c8*/ 	.word	0x000000ff
        /*06cc*/ 	.word	0x00000178
        /*06d0*/ 	.short	0x0100
        /*06d2*/ 	.byte	0x05
	.zero		1


	//   ....[95]....
        /*06d4*/ 	.word	0x00000bc0
        /*06d8*/ 	.word	0x000000ff
        /*06dc*/ 	.word	0x00000328
        /*06e0*/ 	.short	0x0100
        /*06e2*/ 	.byte	0x05
	.zero		1


	//   ....[96]....
        /*06e4*/ 	.word	0x00000bd0
        /*06e8*/ 	.word	0x000000ff
        /*06ec*/ 	.word	0x00000180
        /*06f0*/ 	.short	0x0100
        /*06f2*/ 	.byte	0x05
	.zero		1


	//   ....[97]....
        /*06f4*/ 	.word	0x00000be0
        /*06f8*/ 	.word	0x000000ff
        /*06fc*/ 	.word	0x00000330
        /*0700*/ 	.short	0x0100
        /*0702*/ 	.byte	0x05
	.zero		1


	//   ....[98]....
        /*0704*/ 	.word	0x00000bf0
        /*0708*/ 	.word	0x000000ff
        /*070c*/ 	.word	0x00000188
        /*0710*/ 	.short	0x0100
        /*0712*/ 	.byte	0x05
	.zero		1


	//   ....[99]....
        /*0714*/ 	.word	0x00000c00
        /*0718*/ 	.word	0x000000ff
        /*071c*/ 	.word	0x00000338
        /*0720*/ 	.short	0x0100
        /*0722*/ 	.byte	0x05
	.zero		1


	//   ....[100]....
        /*0724*/ 	.word	0x00000c10
        /*0728*/ 	.word	0x000000ff
        /*072c*/ 	.word	0x00000190
        /*0730*/ 	.short	0x0100
        /*0732*/ 	.byte	0x05
	.zero		1


	//   ....[101]....
        /*0734*/ 	.word	0x00000c20
        /*0738*/ 	.word	0x000000ff
        /*073c*/ 	.word	0x00000340
        /*0740*/ 	.short	0x0100
        /*0742*/ 	.byte	0x05
	.zero		1


	//   ....[102]....
        /*0744*/ 	.word	0x00000c30
        /*0748*/ 	.word	0x000000ff
        /*074c*/ 	.word	0x00000198
        /*0750*/ 	.short	0x0100
        /*0752*/ 	.byte	0x05
	.zero		1


	//   ....[103]....
        /*0754*/ 	.word	0x00000c40
        /*0758*/ 	.word	0x000000ff
        /*075c*/ 	.word	0x00000348
        /*0760*/ 	.short	0x0100
        /*0762*/ 	.byte	0x05
	.zero		1


	//   ....[104]....
        /*0764*/ 	.word	0x00000c50
        /*0768*/ 	.word	0x000000ff
        /*076c*/ 	.word	0x000001a0
        /*0770*/ 	.short	0x0100
        /*0772*/ 	.byte	0x05
	.zero		1


	//   ....[105]....
        /*0774*/ 	.word	0x00000c60
        /*0778*/ 	.word	0x000000ff
        /*077c*/ 	.word	0x00000350
        /*0780*/ 	.short	0x0100
        /*0782*/ 	.byte	0x05
	.zero		1


	//   ....[106]....
        /*0784*/ 	.word	0x00000c70
        /*0788*/ 	.word	0x000000ff
        /*078c*/ 	.word	0x000001a8
        /*0790*/ 	.short	0x0100
        /*0792*/ 	.byte	0x05
	.zero		1


	//   ....[107]....
        /*0794*/ 	.word	0x00000c80
        /*0798*/ 	.word	0x000000ff
        /*079c*/ 	.word	0x00000358
        /*07a0*/ 	.short	0x0100
        /*07a2*/ 	.byte	0x05
	.zero		1


	//   ....[108]....
        /*07a4*/ 	.word	0x00000dc0
        /*07a8*/ 	.word	0x000000ff
        /*07ac*/ 	.word	0x00000360
        /*07b0*/ 	.short	0x0100
        /*07b2*/ 	.byte	0x06
	.zero		1


	//   ....[109]....
        /*07b4*/ 	.word	0x00000dd0
        /*07b8*/ 	.word	0x000000ff
        /*07bc*/ 	.word	0x00000368
        /*07c0*/ 	.short	0x0100
        /*07c2*/ 	.byte	0x06
	.zero		1


	//   ....[110]....
        /*07c4*/ 	.word	0x00000ec0
        /*07c8*/ 	.word	0x000000ff
        /*07cc*/ 	.word	0x00000370
        /*07d0*/ 	.short	0x0100
        /*07d2*/ 	.byte	0x05
	.zero		1


	//   ....[111]....
        /*07d4*/ 	.word	0x00000ed0
        /*07d8*/ 	.word	0x000000ff
        /*07dc*/ 	.word	0x00000378
        /*07e0*/ 	.short	0x0100
        /*07e2*/ 	.byte	0x05
	.zero		1


	//   ....[112]....
        /*07e4*/ 	.word	0x00001010
        /*07e8*/ 	.word	0x000000ff
        /*07ec*/ 	.word	0x00000380
        /*07f0*/ 	.short	0x0100
        /*07f2*/ 	.byte	0x05
	.zero		1


	//   ....[113]....
        /*07f4*/ 	.word	0x00001020
        /*07f8*/ 	.word	0x000000ff
        /*07fc*/ 	.word	0x00000390
        /*0800*/ 	.short	0x0100
        /*0802*/ 	.byte	0x05
	.zero		1


	//   ....[114]....
        /*0804*/ 	.word	0x00001030
        /*0808*/ 	.word	0x000000ff
        /*080c*/ 	.word	0x00000388
        /*0810*/ 	.short	0x0100
        /*0812*/ 	.byte	0x05
	.zero		1


	//   ....[115]....
        /*0814*/ 	.word	0x00001040
        /*0818*/ 	.word	0x000000ff
        /*081c*/ 	.word	0x00000398
        /*0820*/ 	.short	0x0100
        /*0822*/ 	.byte	0x05
	.zero		1


	//   ....[116]....
        /*0824*/ 	.word	0x00001170
        /*0828*/ 	.word	0x000000ff
        /*082c*/ 	.word	0x000003a0
        /*0830*/ 	.short	0x0100
        /*0832*/ 	.byte	0x06
	.zero		1


	//   ....[117]....
        /*0834*/ 	.word	0x00001180
        /*0838*/ 	.word	0x000000ff
        /*083c*/ 	.word	0x000003c0
        /*0840*/ 	.short	0x0100
        /*0842*/ 	.byte	0x06
	.zero		1


	//   ....[118]....
        /*0844*/ 	.word	0x00001190
        /*0848*/ 	.word	0x000000ff
        /*084c*/ 	.word	0x000003a8
        /*0850*/ 	.short	0x0100
        /*0852*/ 	.byte	0x06
	.zero		1


	//   ....[119]....
        /*0854*/ 	.word	0x000011a0
        /*0858*/ 	.word	0x000000ff
        /*085c*/ 	.word	0x000003c8
        /*0860*/ 	.short	0x0100
        /*0862*/ 	.byte	0x06
	.zero		1


	//   ....[120]....
        /*0864*/ 	.word	0x000011b0
        /*0868*/ 	.word	0x000000ff
        /*086c*/ 	.word	0x000003b0
        /*0870*/ 	.short	0x0100
        /*0872*/ 	.byte	0x06
	.zero		1


	//   ....[121]....
        /*0874*/ 	.word	0x000011c0
        /*0878*/ 	.word	0x000000ff
        /*087c*/ 	.word	0x000003d0
        /*0880*/ 	.short	0x0100
        /*0882*/ 	.byte	0x06
	.zero		1


	//   ....[122]....
        /*0884*/ 	.word	0x000011d0
        /*0888*/ 	.word	0x000000ff
        /*088c*/ 	.word	0x000003b8
        /*0890*/ 	.short	0x0100
        /*0892*/ 	.byte	0x06
	.zero		1


	//   ....[123]....
        /*0894*/ 	.word	0x000011e0
        /*0898*/ 	.word	0x000000ff
        /*089c*/ 	.word	0x000003d8
        /*08a0*/ 	.short	0x0100
        /*08a2*/ 	.byte	0x06
	.zero		1


	//   ....[124]....
        /*08a4*/ 	.word	0x000012d0
        /*08a8*/ 	.word	0x000000ff
        /*08ac*/ 	.word	0x000003e0
        /*08b0*/ 	.short	0x0100
        /*08b2*/ 	.byte	0x05
	.zero		1


	//   ....[125]....
        /*08b4*/ 	.word	0x000012e0
        /*08b8*/ 	.word	0x000000ff
        /*08bc*/ 	.word	0x000003f0
        /*08c0*/ 	.short	0x0100
        /*08c2*/ 	.byte	0x05
	.zero		1


	//   ....[126]....
        /*08c4*/ 	.word	0x000012f0
        /*08c8*/ 	.word	0x000000ff
        /*08cc*/ 	.word	0x000003e8
        /*08d0*/ 	.short	0x0100
        /*08d2*/ 	.byte	0x05
	.zero		1


	//   ....[127]....
        /*08d4*/ 	.word	0x00001300
        /*08d8*/ 	.word	0x000000ff
        /*08dc*/ 	.word	0x000003f8
        /*08e0*/ 	.short	0x0100
        /*08e2*/ 	.byte	0x05
	.zero		1


	//   ....[128]....
        /*08e4*/ 	.word	0x00001bd0
        /*08e8*/ 	.word	0x00000003
        /*08ec*/ 	.word	0x000003f0
        /*08f0*/ 	.short	0x010a
        /*08f2*/ 	.byte	0xff
	.zero		1


	//   ....[129]....
        /*08f4*/ 	.word	0x00001c00
        /*08f8*/ 	.word	0x00000003
        /*08fc*/ 	.word	0x000003e0
        /*0900*/ 	.short	0x0101
        /*0902*/ 	.byte	0xff
	.zero		1


	//   ....[130]....
        /*0904*/ 	.word	0x00001cd0
        /*0908*/ 	.word	0x000000ff
        /*090c*/ 	.word	0x000001b0
        /*0910*/ 	.short	0x010a
        /*0912*/ 	.byte	0x08
	.zero		1


	//   ....[131]....
        /*0914*/ 	.word	0x00001d70
        /*0918*/ 	.word	0x000000ff
        /*091c*/ 	.word	0x000001b0
        /*0920*/ 	.short	0x010a
        /*0922*/ 	.byte	0x21
	.zero		1


	//   ....[132]....
        /*0924*/ 	.word	0x00001ed0
        /*0928*/ 	.word	0x000000ff
        /*092c*/ 	.word	0x000001b0
        /*0930*/ 	.short	0x010a
        /*0932*/ 	.byte	0x08
	.zero		1


	//   ....[133]....
        /*0934*/ 	.word	0x00001fc0
        /*0938*/ 	.word	0x000000ff
        /*093c*/ 	.word	0x00000378
        /*0940*/ 	.short	0x0101
        /*0942*/ 	.byte	0x04
	.zero		1


	//   ....[134]....
        /*0944*/ 	.word	0x00001fe0
        /*0948*/ 	.word	0x000000ff
        /*094c*/ 	.word	0x000001b0
        /*0950*/ 	.short	0x010a
        /*0952*/ 	.byte	0x08
	.zero		1


	//   ....[135]....
        /*0954*/ 	.word	0x00002060
        /*0958*/ 	.word	0x000000ff
        /*095c*/ 	.word	0x000001b0
        /*0960*/ 	.short	0x010a
        /*0962*/ 	.byte	0x11
	.zero		1


	//   ....[136]....
        /*0964*/ 	.word	0x000021c0
        /*0968*/ 	.word	0x000000ff
        /*096c*/ 	.word	0x000001b0
        /*0970*/ 	.short	0x010a
        /*0972*/ 	.byte	0x08
	.zero		1


	//   ....[137]....
        /*0974*/ 	.word	0x000022e0
        /*0978*/ 	.word	0x00000002
        /*097c*/ 	.word	0x00000380
        /*0980*/ 	.short	0x010a
        /*0982*/ 	.byte	0xff
	.zero		1


	//   ....[138]....
        /*0984*/ 	.word	0x000023a0
        /*0988*/ 	.word	0x00000002
        /*098c*/ 	.word	0x00000000
        /*0990*/ 	.short	0x0101
        /*0992*/ 	.byte	0xff
	.zero		1


	//   ....[139]....
        /*0994*/ 	.word	0x00002900
        /*0998*/ 	.word	0x000000ff
        /*099c*/ 	.word	0x00000000
        /*09a0*/ 	.short	0x010a
        /*09a2*/ 	.byte	0x05
	.zero		1


	//   ....[140]....
        /*09a4*/ 	.word	0x00002990
        /*09a8*/ 	.word	0x000000ff
        /*09ac*/ 	.word	0x00000000
        /*09b0*/ 	.short	0x010a
        /*09b2*/ 	.byte	0x05
	.zero		1


	//   ....[141]....
        /*09b4*/ 	.word	0x00002a20
        /*09b8*/ 	.word	0x000000ff
        /*09bc*/ 	.word	0x00000000
        /*09c0*/ 	.short	0x010a
        /*09c2*/ 	.byte	0x05
	.zero		1


	//   ....[142]....
        /*09c4*/ 	.word	0x00002ab0
        /*09c8*/ 	.word	0x000000ff
        /*09cc*/ 	.word	0x00000000
        /*09d0*/ 	.short	0x010a
        /*09d2*/ 	.byte	0x05
	.zero		1


	//   ....[143]....
        /*09d4*/ 	.word	0x00002b40
        /*09d8*/ 	.word	0x000000ff
        /*09dc*/ 	.word	0x00000000
        /*09e0*/ 	.short	0x010a
        /*09e2*/ 	.byte	0x05
	.zero		1


	//   ....[144]....
        /*09e4*/ 	.word	0x00002bd0
        /*09e8*/ 	.word	0x000000ff
        /*09ec*/ 	.word	0x00000000
        /*09f0*/ 	.short	0x010a
        /*09f2*/ 	.byte	0x05
	.zero		1


	//   ....[145]....
        /*09f4*/ 	.word	0x00002c60
        /*09f8*/ 	.word	0x000000ff
        /*09fc*/ 	.word	0x00000000
        /*0a00*/ 	.short	0x010a
        /*0a02*/ 	.byte	0x05
	.zero		1


	//   ....[146]....
        /*0a04*/ 	.word	0x00002cf0
        /*0a08*/ 	.word	0x000000ff
        /*0a0c*/ 	.word	0x00000000
        /*0a10*/ 	.short	0x010a
        /*0a12*/ 	.byte	0x05
	.zero		1


	//   ....[147]....
        /*0a14*/ 	.word	0x00002d80
        /*0a18*/ 	.word	0x000000ff
        /*0a1c*/ 	.word	0x00000000
        /*0a20*/ 	.short	0x010a
        /*0a22*/ 	.byte	0x05
	.zero		1


	//   ....[148]....
        /*0a24*/ 	.word	0x00002e10
        /*0a28*/ 	.word	0x000000ff
        /*0a2c*/ 	.word	0x00000000
        /*0a30*/ 	.short	0x010a
        /*0a32*/ 	.byte	0x05
	.zero		1


	//   ....[149]....
        /*0a34*/ 	.word	0x00002ea0
        /*0a38*/ 	.word	0x000000ff
        /*0a3c*/ 	.word	0x00000000
        /*0a40*/ 	.short	0x010a
        /*0a42*/ 	.byte	0x05
	.zero		1


	//   ....[150]....
        /*0a44*/ 	.word	0x00002f30
        /*0a48*/ 	.word	0x000000ff
        /*0a4c*/ 	.word	0x00000000
        /*0a50*/ 	.short	0x010a
        /*0a52*/ 	.byte	0x05
	.zero		1


	//   ....[151]....
        /*0a54*/ 	.word	0x00002fc0
        /*0a58*/ 	.word	0x000000ff
        /*0a5c*/ 	.word	0x00000000
        /*0a60*/ 	.short	0x010a
        /*0a62*/ 	.byte	0x05
	.zero		1


	//   ....[152]....
        /*0a64*/ 	.word	0x00003050
        /*0a68*/ 	.word	0x000000ff
        /*0a6c*/ 	.word	0x00000000
        /*0a70*/ 	.short	0x010a
        /*0a72*/ 	.byte	0x05
	.zero		1


	//   ....[153]....
        /*0a74*/ 	.word	0x000030e0
        /*0a78*/ 	.word	0x000000ff
        /*0a7c*/ 	.word	0x00000000
        /*0a80*/ 	.short	0x010a
        /*0a82*/ 	.byte	0x05
	.zero		1


	//   ....[154]....
        /*0a84*/ 	.word	0x00003170
        /*0a88*/ 	.word	0x000000ff
        /*0a8c*/ 	.word	0x00000000
        /*0a90*/ 	.short	0x010a
        /*0a92*/ 	.byte	0x05
	.zero		1


	//   ....[155]....
        /*0a94*/ 	.word	0x00003200
        /*0a98*/ 	.word	0x000000ff
        /*0a9c*/ 	.word	0x00000000
        /*0aa0*/ 	.short	0x010a
        /*0aa2*/ 	.byte	0x05
	.zero		1


	//   ....[156]....
        /*0aa4*/ 	.word	0x00003290
        /*0aa8*/ 	.word	0x000000ff
        /*0aac*/ 	.word	0x00000000
        /*0ab0*/ 	.short	0x010a
        /*0ab2*/ 	.byte	0x05
	.zero		1


	//   ....[157]....
        /*0ab4*/ 	.word	0x00003320
        /*0ab8*/ 	.word	0x000000ff
        /*0abc*/ 	.word	0x00000000
        /*0ac0*/ 	.short	0x010a
        /*0ac2*/ 	.byte	0x05
	.zero		1


	//   ....[158]....
        /*0ac4*/ 	.word	0x000033b0
        /*0ac8*/ 	.word	0x000000ff
        /*0acc*/ 	.word	0x00000000
        /*0ad0*/ 	.short	0x010a
        /*0ad2*/ 	.byte	0x05
	.zero		1


	//   ....[159]....
        /*0ad4*/ 	.word	0x00003440
        /*0ad8*/ 	.word	0x000000ff
        /*0adc*/ 	.word	0x00000000
        /*0ae0*/ 	.short	0x010a
        /*0ae2*/ 	.byte	0x05
	.zero		1


	//   ....[160]....
        /*0ae4*/ 	.word	0x000034d0
        /*0ae8*/ 	.word	0x000000ff
        /*0aec*/ 	.word	0x00000000
        /*0af0*/ 	.short	0x010a
        /*0af2*/ 	.byte	0x05
	.zero		1


	//   ....[161]....
        /*0af4*/ 	.word	0x00003560
        /*0af8*/ 	.word	0x000000ff
        /*0afc*/ 	.word	0x00000000
        /*0b00*/ 	.short	0x010a
        /*0b02*/ 	.byte	0x05
	.zero		1


	//   ....[162]....
        /*0b04*/ 	.word	0x000035f0
        /*0b08*/ 	.word	0x000000ff
        /*0b0c*/ 	.word	0x00000000
        /*0b10*/ 	.short	0x010a
        /*0b12*/ 	.byte	0x05
	.zero		1


	//   ....[163]....
        /*0b14*/ 	.word	0x00003680
        /*0b18*/ 	.word	0x000000ff
        /*0b1c*/ 	.word	0x00000000
        /*0b20*/ 	.short	0x010a
        /*0b22*/ 	.byte	0x05
	.zero		1


	//   ....[164]....
        /*0b24*/ 	.word	0x00003710
        /*0b28*/ 	.word	0x000000ff
        /*0b2c*/ 	.word	0x00000000
        /*0b30*/ 	.short	0x010a
        /*0b32*/ 	.byte	0x05
	.zero		1


	//   ....[165]....
        /*0b34*/ 	.word	0x000037a0
        /*0b38*/ 	.word	0x000000ff
        /*0b3c*/ 	.word	0x00000000
        /*0b40*/ 	.short	0x010a
        /*0b42*/ 	.byte	0x05
	.zero		1


	//   ....[166]....
        /*0b44*/ 	.word	0x00003830
        /*0b48*/ 	.word	0x000000ff
        /*0b4c*/ 	.word	0x00000000
        /*0b50*/ 	.short	0x010a
        /*0b52*/ 	.byte	0x05
	.zero		1


	//   ....[167]....
        /*0b54*/ 	.word	0x000038c0
        /*0b58*/ 	.word	0x000000ff
        /*0b5c*/ 	.word	0x00000000
        /*0b60*/ 	.short	0x010a
        /*0b62*/ 	.byte	0x05
	.zero		1


	//   ....[168]....
        /*0b64*/ 	.word	0x00003950
        /*0b68*/ 	.word	0x000000ff
        /*0b6c*/ 	.word	0x00000000
        /*0b70*/ 	.short	0x010a
        /*0b72*/ 	.byte	0x05
	.zero		1


	//   ....[169]....
        /*0b74*/ 	.word	0x000039e0
        /*0b78*/ 	.word	0x000000ff
        /*0b7c*/ 	.word	0x00000000
        /*0b80*/ 	.short	0x010a
        /*0b82*/ 	.byte	0x05
	.zero		1


	//   ....[170]....
        /*0b84*/ 	.word	0x00003a70
        /*0b88*/ 	.word	0x000000ff
        /*0b8c*/ 	.word	0x00000000
        /*0b90*/ 	.short	0x010a
        /*0b92*/ 	.byte	0x05
	.zero		1


	//   ....[171]....
        /*0b94*/ 	.word	0x00003b00
        /*0b98*/ 	.word	0x000000ff
        /*0b9c*/ 	.word	0x00000000
        /*0ba0*/ 	.short	0x010a
        /*0ba2*/ 	.byte	0x05
	.zero		1


	//   ....[172]....
        /*0ba4*/ 	.word	0x00003b90
        /*0ba8*/ 	.word	0x000000ff
        /*0bac*/ 	.word	0x00000000
        /*0bb0*/ 	.short	0x010a
        /*0bb2*/ 	.byte	0x05
	.zero		1


	//   ....[173]....
        /*0bb4*/ 	.word	0x00003c20
        /*0bb8*/ 	.word	0x000000ff
        /*0bbc*/ 	.word	0x00000000
        /*0bc0*/ 	.short	0x010a
        /*0bc2*/ 	.byte	0x05
	.zero		1


	//   ....[174]....
        /*0bc4*/ 	.word	0x00003cb0
        /*0bc8*/ 	.word	0x000000ff
        /*0bcc*/ 	.word	0x00000000
        /*0bd0*/ 	.short	0x010a
        /*0bd2*/ 	.byte	0x05
	.zero		1


	//   ....[175]....
        /*0bd4*/ 	.word	0x00003d40
        /*0bd8*/ 	.word	0x000000ff
        /*0bdc*/ 	.word	0x00000000
        /*0be0*/ 	.short	0x010a
        /*0be2*/ 	.byte	0x05
	.zero		1


	//   ....[176]....
        /*0be4*/ 	.word	0x00003dd0
        /*0be8*/ 	.word	0x000000ff
        /*0bec*/ 	.word	0x00000000
        /*0bf0*/ 	.short	0x010a
        /*0bf2*/ 	.byte	0x05
	.zero		1


	//   ....[177]....
        /*0bf4*/ 	.word	0x00003e60
        /*0bf8*/ 	.word	0x000000ff
        /*0bfc*/ 	.word	0x00000000
        /*0c00*/ 	.short	0x010a
        /*0c02*/ 	.byte	0x05
	.zero		1


	//   ....[178]....
        /*0c04*/ 	.word	0x00003ef0
        /*0c08*/ 	.word	0x000000ff
        /*0c0c*/ 	.word	0x00000000
        /*0c10*/ 	.short	0x010a
        /*0c12*/ 	.byte	0x05
	.zero		1


	//   ....[179]....
        /*0c14*/ 	.word	0x00003f80
        /*0c18*/ 	.word	0x000000ff
        /*0c1c*/ 	.word	0x00000000
        /*0c20*/ 	.short	0x010a
        /*0c22*/ 	.byte	0x05
	.zero		1


	//   ....[180]....
        /*0c24*/ 	.word	0x00004010
        /*0c28*/ 	.word	0x000000ff
        /*0c2c*/ 	.word	0x00000000
        /*0c30*/ 	.short	0x010a
        /*0c32*/ 	.byte	0x05
	.zero		1


	//   ....[181]....
        /*0c34*/ 	.word	0x000040a0
        /*0c38*/ 	.word	0x000000ff
        /*0c3c*/ 	.word	0x00000000
        /*0c40*/ 	.short	0x010a
        /*0c42*/ 	.byte	0x05
	.zero		1


	//   ....[182]....
        /*0c44*/ 	.word	0x00004130
        /*0c48*/ 	.word	0x000000ff
        /*0c4c*/ 	.word	0x00000000
        /*0c50*/ 	.short	0x010a
        /*0c52*/ 	.byte	0x05
	.zero		1


	//   ....[183]....
        /*0c54*/ 	.word	0x000041c0
        /*0c58*/ 	.word	0x000000ff
        /*0c5c*/ 	.word	0x00000000
        /*0c60*/ 	.short	0x010a
        /*0c62*/ 	.byte	0x05
	.zero		1


	//   ....[184]....
        /*0c64*/ 	.word	0x00004250
        /*0c68*/ 	.word	0x000000ff
        /*0c6c*/ 	.word	0x00000000
        /*0c70*/ 	.short	0x010a
        /*0c72*/ 	.byte	0x05
	.zero		1


	//   ....[185]....
        /*0c74*/ 	.word	0x000042e0
        /*0c78*/ 	.word	0x000000ff
        /*0c7c*/ 	.word	0x00000000
        /*0c80*/ 	.short	0x010a
        /*0c82*/ 	.byte	0x05
	.zero		1


	//   ....[186]....
        /*0c84*/ 	.word	0x00004370
        /*0c88*/ 	.word	0x000000ff
        /*0c8c*/ 	.word	0x00000000
        /*0c90*/ 	.short	0x010a
        /*0c92*/ 	.byte	0x05
	.zero		1


	//   ....[187]....
        /*0c94*/ 	.word	0x00004400
        /*0c98*/ 	.word	0x000000ff
        /*0c9c*/ 	.word	0x00000000
        /*0ca0*/ 	.short	0x010a
        /*0ca2*/ 	.byte	0x05
	.zero		1


	//   ....[188]....
        /*0ca4*/ 	.word	0x00004490
        /*0ca8*/ 	.word	0x000000ff
        /*0cac*/ 	.word	0x00000000
        /*0cb0*/ 	.short	0x010a
        /*0cb2*/ 	.byte	0x05
	.zero		1


	//   ....[189]....
        /*0cb4*/ 	.word	0x00004520
        /*0cb8*/ 	.word	0x000000ff
        /*0cbc*/ 	.word	0x00000000
        /*0cc0*/ 	.short	0x010a
        /*0cc2*/ 	.byte	0x05
	.zero		1


	//   ....[190]....
        /*0cc4*/ 	.word	0x000045b0
        /*0cc8*/ 	.word	0x000000ff
        /*0ccc*/ 	.word	0x00000000
        /*0cd0*/ 	.short	0x010a
        /*0cd2*/ 	.byte	0x05
	.zero		1


	//   ....[191]....
        /*0cd4*/ 	.word	0x00004640
        /*0cd8*/ 	.word	0x000000ff
        /*0cdc*/ 	.word	0x00000000
        /*0ce0*/ 	.short	0x010a
        /*0ce2*/ 	.byte	0x05
	.zero		1


	//   ....[192]....
        /*0ce4*/ 	.word	0x000046e0
        /*0ce8*/ 	.word	0x00000000
        /*0cec*/ 	.word	0x00000000
        /*0cf0*/ 	.short	0x010a
        /*0cf2*/ 	.byte	0xff
	.zero		1


	//   ....[193]....
        /*0cf4*/ 	.word	0x00004800
        /*0cf8*/ 	.word	0x00000000
        /*0cfc*/ 	.word	0x000003e0
        /*0d00*/ 	.short	0x010a
        /*0d02*/ 	.byte	0xff
	.zero		1


	//   ....[194]....
        /*0d04*/ 	.word	0x00004860
        /*0d08*/ 	.word	0x00000004
        /*0d0c*/ 	.word	0x00000000
        /*0d10*/ 	.short	0x0101
        /*0d12*/ 	.byte	0xff
	.zero		1


	//   ....[195]....
        /*0d14*/ 	.word	0x00004880
        /*0d18*/ 	.word	0x000000ff
        /*0d1c*/ 	.word	0x00000390
        /*0d20*/ 	.short	0x010a
        /*0d22*/ 	.byte	0x05
	.zero		1


	//   ....[196]....
        /*0d24*/ 	.word	0x000049a0
        /*0d28*/ 	.word	0x00000000
        /*0d2c*/ 	.word	0x00000380
        /*0d30*/ 	.short	0x010a
        /*0d32*/ 	.byte	0xff
	.zero		1


	//   ....[197]....
        /*0d34*/ 	.word	0x00004ab0
        /*0d38*/ 	.word	0x00000000
        /*0d3c*/ 	.word	0x00000000
        /*0d40*/ 	.short	0x0101
        /*0d42*/ 	.byte	0xff
	.zero		1


	//   ....[198]....
        /*0d44*/ 	.word	0x00004b40
        /*0d48*/ 	.word	0x000000ff
        /*0d4c*/ 	.word	0x00000390
        /*0d50*/ 	.short	0x0106
        /*0d52*/ 	.byte	0x05
	.zero		1


	//   ....[199]....
        /*0d54*/ 	.word	0x00004b60
        /*0d58*/ 	.word	0x000000ff
        /*0d5c*/ 	.word	0x00000390
        /*0d60*/ 	.short	0x010a
        /*0d62*/ 	.byte	0x05
	.zero		1


	//   ....[200]....
        /*0d64*/ 	.word	0x00004bf0
        /*0d68*/ 	.word	0x000000ff
        /*0d6c*/ 	.word	0x00000390
        /*0d70*/ 	.short	0x0106
        /*0d72*/ 	.byte	0x04
	.zero		1


	//   ....[201]....
        /*0d74*/ 	.word	0x00004c30
        /*0d78*/ 	.word	0x00000000
        /*0d7c*/ 	.word	0x00000390
        /*0d80*/ 	.short	0x010a
        /*0d82*/ 	.byte	0xff
	.zero		1


	//   ....[202]....
        /*0d84*/ 	.word	0x00005110
        /*0d88*/ 	.word	0x00000000
        /*0d8c*/ 	.word	0x00000380
        /*0d90*/ 	.short	0x010a
        /*0d92*/ 	.byte	0xff
	.zero		1


	//   ....[203]....
        /*0d94*/ 	.word	0x00005210
        /*0d98*/ 	.word	0x00000003
        /*0d9c*/ 	.word	0x00000000
        /*0da0*/ 	.short	0x0101
        /*0da2*/ 	.byte	0xff
	.zero		1


	//   ....[204]....
        /*0da4*/ 	.word	0x00005220
        /*0da8*/ 	.word	0x000000ff
        /*0dac*/ 	.word	0x00000000
        /*0db0*/ 	.short	0x010a
        /*0db2*/ 	.byte	0x04
	.zero		1


	//   ....[205]....
        /*0db4*/ 	.word	0x00005240
        /*0db8*/ 	.word	0x000000ff
        /*0dbc*/ 	.word	0x000003c0
        /*0dc0*/ 	.short	0x010a
        /*0dc2*/ 	.byte	0x09
	.zero		1


	//   ....[206]....
        /*0dc4*/ 	.word	0x00005380
        /*0dc8*/ 	.word	0x000000ff
        /*0dcc*/ 	.word	0x00000000
        /*0dd0*/ 	.short	0x010a
        /*0dd2*/ 	.byte	0x07
	.zero		1


	//   ....[207]....
        /*0dd4*/ 	.word	0x000054b0
        /*0dd8*/ 	.word	0x000000ff
        /*0ddc*/ 	.word	0x00000000
        /*0de0*/ 	.short	0x010a
        /*0de2*/ 	.byte	0x04
	.zero		1


	//   ....[208]....
        /*0de4*/ 	.word	0x00005660
        /*0de8*/ 	.word	0x000000ff
        /*0dec*/ 	.word	0x00000000
        /*0df0*/ 	.short	0x010a
        /*0df2*/ 	.byte	0x05
	.zero		1


	//   ....[209]....
        /*0df4*/ 	.word	0x000056f0
        /*0df8*/ 	.word	0x000000ff
        /*0dfc*/ 	.word	0x00000000
        /*0e00*/ 	.short	0x010a
        /*0e02*/ 	.byte	0x05
	.zero		1


	//   ....[210]....
        /*0e04*/ 	.word	0x00005780
        /*0e08*/ 	.word	0x000000ff
        /*0e0c*/ 	.word	0x00000000
        /*0e10*/ 	.short	0x010a
        /*0e12*/ 	.byte	0x05
	.zero		1


	//   ....[211]....
        /*0e14*/ 	.word	0x00005810
        /*0e18*/ 	.word	0x000000ff
        /*0e1c*/ 	.word	0x00000000
        /*0e20*/ 	.short	0x010a
        /*0e22*/ 	.byte	0x07
	.zero		1


	//   ....[212]....
        /*0e24*/ 	.word	0x00005c50
        /*0e28*/ 	.word	0x00000000
        /*0e2c*/ 	.word	0x00000380
        /*0e30*/ 	.short	0x010a
        /*0e32*/ 	.byte	0xff
	.zero		1


	//   ....[213]....
        /*0e34*/ 	.word	0x00005d40
        /*0e38*/ 	.word	0x00000000
        /*0e3c*/ 	.word	0x00000000
        /*0e40*/ 	.short	0x0101
        /*0e42*/ 	.byte	0xff
	.zero		1


	//   ....[214]....
        /*0e44*/ 	.word	0x00006060
        /*0e48*/ 	.word	0x000000ff
        /*0e4c*/ 	.word	0x00000378
        /*0e50*/ 	.short	0x010a
        /*0e52*/ 	.byte	0x06
	.zero		1


	//   ....[215]....
        /*0e54*/ 	.word	0x000061e0
        /*0e58*/ 	.word	0x000000ff
        /*0e5c*/ 	.word	0x00000368
        /*0e60*/ 	.short	0x010a
        /*0e62*/ 	.byte	0x06
	.zero		1


	//   ....[216]....
        /*0e64*/ 	.word	0x00006510
        /*0e68*/ 	.word	0x000000ff
        /*0e6c*/ 	.word	0x00000360
        /*0e70*/ 	.short	0x010b
        /*0e72*/ 	.byte	0x06
	.zero		1


	//   ....[217]....
        /*0e74*/ 	.word	0x00006530
        /*0e78*/ 	.word	0x000000ff
        /*0e7c*/ 	.word	0x00000000
        /*0e80*/ 	.short	0x0101
        /*0e82*/ 	.byte	0x25
	.zero		1


	//   ....[218]....
        /*0e84*/ 	.word	0x00006570
        /*0e88*/ 	.word	0x00000000
        /*0e8c*/ 	.word	0x00000368
        /*0e90*/ 	.short	0x010a
        /*0e92*/ 	.byte	0xff
	.zero		1


	//   ....[219]....
        /*0e94*/ 	.word	0x000068d0
        /*0e98*/ 	.word	0x00000000
        /*0e9c*/ 	.word	0x00000380
        /*0ea0*/ 	.short	0x010a
        /*0ea2*/ 	.byte	0xff
	.zero		1


	//   ....[220]....
        /*0ea4*/ 	.word	0x000069e0
        /*0ea8*/ 	.word	0x00000000
        /*0eac*/ 	.word	0x00000000
        /*0eb0*/ 	.short	0x0101
        /*0eb2*/ 	.byte	0xff
	.zero		1


	//   ....[221]....
        /*0eb4*/ 	.word	0x00007390
        /*0eb8*/ 	.word	0x000000ff
        /*0ebc*/ 	.word	0x00000360
        /*0ec0*/ 	.short	0x010a
        /*0ec2*/ 	.byte	0x2b
	.zero		1


	//   ....[222]....
        /*0ec4*/ 	.word	0x000073b0
        /*0ec8*/ 	.word	0x0000005c
        /*0ecc*/ 	.word	0x000003a0
        /*0ed0*/ 	.short	0x010a
        /*0ed2*/ 	.byte	0xff
	.zero		1


	//   ....[223]....
        /*0ed4*/ 	.word	0x00007500
        /*0ed8*/ 	.word	0x000000ff
        /*0edc*/ 	.word	0x00000360
        /*0ee0*/ 	.short	0x010a
        /*0ee2*/ 	.byte	0x2b
	.zero		1


	//   ....[224]....
        /*0ee4*/ 	.word	0x000075e0
        /*0ee8*/ 	.word	0x000000ff
        /*0eec*/ 	.word	0x00000000
        /*0ef0*/ 	.short	0x0101
        /*0ef2*/ 	.byte	0x04
	.zero		1


	//   ....[225]....
        /*0ef4*/ 	.word	0x00007640
        /*0ef8*/ 	.word	0x0000005c
        /*0efc*/ 	.word	0x000003a0
        /*0f00*/ 	.short	0x010a
        /*0f02*/ 	.byte	0xff
	.zero		1


	//   ....[226]....
        /*0f04*/ 	.word	0x00007a10
        /*0f08*/ 	.word	0x000000ff
        /*0f0c*/ 	.word	0x00000000
        /*0f10*/ 	.short	0x0101
        /*0f12*/ 	.byte	0x05
	.zero		1


	//   ....[227]....
        /*0f14*/ 	.word	0x000082a0
        /*0f18*/ 	.word	0x00000003
        /*0f1c*/ 	.word	0x000003f0
        /*0f20*/ 	.short	0x010a
        /*0f22*/ 	.byte	0xff
	.zero		1


	//   ....[228]....
        /*0f24*/ 	.word	0x00008300
        /*0f28*/ 	.word	0x00000002
        /*0f2c*/ 	.word	0x000001b0
        /*0f30*/ 	.short	0x010a
        /*0f32*/ 	.byte	0xff
	.zero		1


	//   ....[229]....
        /*0f34*/ 	.word	0x00008360
        /*0f38*/ 	.word	0x00000002
        /*0f3c*/ 	.word	0x000001b0
        /*0f40*/ 	.short	0x010a
        /*0f42*/ 	.byte	0xff
	.zero		1


	//   ....[230]....
        /*0f44*/ 	.word	0x000083b0
        /*0f48*/ 	.word	0x00000002
        /*0f4c*/ 	.word	0x00000380
        /*0f50*/ 	.short	0x010a
        /*0f52*/ 	.byte	0xff
	.zero		1


	//   ....[231]....
        /*0f54*/ 	.word	0x00008410
        /*0f58*/ 	.word	0x00000000
        /*0f5c*/ 	.word	0x00000000
        /*0f60*/ 	.short	0x010a
        /*0f62*/ 	.byte	0xff
	.zero		1


	//   ....[232]....
        /*0f64*/ 	.word	0x00008470
        /*0f68*/ 	.word	0x00000000
        /*0f6c*/ 	.word	0x00000000
        /*0f70*/ 	.short	0x010a
        /*0f72*/ 	.byte	0xff
	.zero		1


	//   ....[233]....
        /*0f74*/ 	.word	0x000084d0
        /*0f78*/ 	.word	0x00000000
        /*0f7c*/ 	.word	0x00000000
        /*0f80*/ 	.short	0x010a
        /*0f82*/ 	.byte	0xff
	.zero		1


	//   ....[234]....
        /*0f84*/ 	.word	0x00008530
        /*0f88*/ 	.word	0x00000000
        /*0f8c*/ 	.word	0x00000000
        /*0f90*/ 	.short	0x010a
        /*0f92*/ 	.byte	0xff
	.zero		1


	//   ....[235]....
        /*0f94*/ 	.word	0x00008590
        /*0f98*/ 	.word	0x00000000
        /*0f9c*/ 	.word	0x00000000
        /*0fa0*/ 	.short	0x010a
        /*0fa2*/ 	.byte	0xff
	.zero		1


	//   ....[236]....
        /*0fa4*/ 	.word	0x000085f0
        /*0fa8*/ 	.word	0x00000000
        /*0fac*/ 	.word	0x00000000
        /*0fb0*/ 	.short	0x010a
        /*0fb2*/ 	.byte	0xff
	.zero		1


	//   ....[237]....
        /*0fb4*/ 	.word	0x00008650
        /*0fb8*/ 	.word	0x00000000
        /*0fbc*/ 	.word	0x00000000
        /*0fc0*/ 	.short	0x010a
        /*0fc2*/ 	.byte	0xff
	.zero		1


	//   ....[238]....
        /*0fc4*/ 	.word	0x000086b0
        /*0fc8*/ 	.word	0x00000000
        /*0fcc*/ 	.word	0x00000000
        /*0fd0*/ 	.short	0x010a
        /*0fd2*/ 	.byte	0xff
	.zero		1


	//   ....[239]....
        /*0fd4*/ 	.word	0x00008710
        /*0fd8*/ 	.word	0x00000000
        /*0fdc*/ 	.word	0x00000000
        /*0fe0*/ 	.short	0x010a
        /*0fe2*/ 	.byte	0xff
	.zero		1


	//   ....[240]....
        /*0fe4*/ 	.word	0x00008770
        /*0fe8*/ 	.word	0x00000000
        /*0fec*/ 	.word	0x00000000
        /*0ff0*/ 	.short	0x010a
        /*0ff2*/ 	.byte	0xff
	.zero		1


	//   ....[241]....
        /*0ff4*/ 	.word	0x000087d0
        /*0ff8*/ 	.word	0x00000000
        /*0ffc*/ 	.word	0x00000000
        /*1000*/ 	.short	0x010a
        /*1002*/ 	.byte	0xff
	.zero		1


	//   ....[242]....
        /*1004*/ 	.word	0x00008830
        /*1008*/ 	.word	0x00000000
        /*100c*/ 	.word	0x00000000
        /*1010*/ 	.short	0x010a
        /*1012*/ 	.byte	0xff
	.zero		1


	//   ....[243]....
        /*1014*/ 	.word	0x00008890
        /*1018*/ 	.word	0x00000000
        /*101c*/ 	.word	0x00000000
        /*1020*/ 	.short	0x010a
        /*1022*/ 	.byte	0xff
	.zero		1


	//   ....[244]....
        /*1024*/ 	.word	0x000088f0
        /*1028*/ 	.word	0x00000000
        /*102c*/ 	.word	0x00000000
        /*1030*/ 	.short	0x010a
        /*1032*/ 	.byte	0xff
	.zero		1


	//   ....[245]....
        /*1034*/ 	.word	0x00008950
        /*1038*/ 	.word	0x00000000
        /*103c*/ 	.word	0x00000000
        /*1040*/ 	.short	0x010a
        /*1042*/ 	.byte	0xff
	.zero		1


	//   ....[246]....
        /*1044*/ 	.word	0x000089b0
        /*1048*/ 	.word	0x00000000
        /*104c*/ 	.word	0x00000000
        /*1050*/ 	.short	0x010a
        /*1052*/ 	.byte	0xff
	.zero		1


	//   ....[247]....
        /*1054*/ 	.word	0x00008a10
        /*1058*/ 	.word	0x00000000
        /*105c*/ 	.word	0x00000000
        /*1060*/ 	.short	0x010a
        /*1062*/ 	.byte	0xff
	.zero		1


	//   ....[248]....
        /*1064*/ 	.word	0x00008a70
        /*1068*/ 	.word	0x00000000
        /*106c*/ 	.word	0x00000000
        /*1070*/ 	.short	0x010a
        /*1072*/ 	.byte	0xff
	.zero		1


	//   ....[249]....
        /*1074*/ 	.word	0x00008ad0
        /*1078*/ 	.word	0x00000000
        /*107c*/ 	.word	0x00000000
        /*1080*/ 	.short	0x010a
        /*1082*/ 	.byte	0xff
	.zero		1


	//   ....[250]....
        /*1084*/ 	.word	0x00008b30
        /*1088*/ 	.word	0x00000000
        /*108c*/ 	.word	0x00000000
        /*1090*/ 	.short	0x010a
        /*1092*/ 	.byte	0xff
	.zero		1


	//   ....[251]....
        /*1094*/ 	.word	0x00008b90
        /*1098*/ 	.word	0x00000000
        /*109c*/ 	.word	0x00000000
        /*10a0*/ 	.short	0x010a
        /*10a2*/ 	.byte	0xff
	.zero		1


	//   ....[252]....
        /*10a4*/ 	.word	0x00008bf0
        /*10a8*/ 	.word	0x00000000
        /*10ac*/ 	.word	0x00000000
        /*10b0*/ 	.short	0x010a
        /*10b2*/ 	.byte	0xff
	.zero		1


	//   ....[253]....
        /*10b4*/ 	.word	0x00008c50
        /*10b8*/ 	.word	0x00000000
        /*10bc*/ 	.word	0x00000000
        /*10c0*/ 	.short	0x010a
        /*10c2*/ 	.byte	0xff
	.zero		1


	//   ....[254]....
        /*10c4*/ 	.word	0x00008cb0
        /*10c8*/ 	.word	0x00000000
        /*10cc*/ 	.word	0x00000000
        /*10d0*/ 	.short	0x010a
        /*10d2*/ 	.byte	0xff
	.zero		1


	//   ....[255]....
        /*10d4*/ 	.word	0x00008d10
        /*10d8*/ 	.word	0x00000000
        /*10dc*/ 	.word	0x00000000
        /*10e0*/ 	.short	0x010a
        /*10e2*/ 	.byte	0xff
	.zero		1


	//   ....[0]....
        /*10e4*/ 	.word	0x00008d70
        /*10e8*/ 	.word	0x00000000
        /*10ec*/ 	.word	0x00000000
        /*10f0*/ 	.short	0x010a
        /*10f2*/ 	.byte	0xff
	.zero		1


	//   ....[1]....
        /*10f4*/ 	.word	0x00008dd0
        /*10f8*/ 	.word	0x00000000
        /*10fc*/ 	.word	0x00000000
        /*1100*/ 	.short	0x010a
        /*1102*/ 	.byte	0xff
	.zero		1


	//   ....[2]....
        /*1104*/ 	.word	0x00008e30
        /*1108*/ 	.word	0x00000000
        /*110c*/ 	.word	0x00000000
        /*1110*/ 	.short	0x010a
        /*1112*/ 	.byte	0xff
	.zero		1


	//   ....[3]....
        /*1114*/ 	.word	0x00008e90
        /*1118*/ 	.word	0x00000000
        /*111c*/ 	.word	0x00000000
        /*1120*/ 	.short	0x010a
        /*1122*/ 	.byte	0xff
	.zero		1


	//   ....[4]....
        /*1124*/ 	.word	0x00008ef0
        /*1128*/ 	.word	0x00000000
        /*112c*/ 	.word	0x00000000
        /*1130*/ 	.short	0x010a
        /*1132*/ 	.byte	0xff
	.zero		1


	//   ....[5]....
        /*1134*/ 	.word	0x00008f50
        /*1138*/ 	.word	0x00000000
        /*113c*/ 	.word	0x00000000
        /*1140*/ 	.short	0x010a
        /*1142*/ 	.byte	0xff
	.zero		1


	//   ....[6]....
        /*1144*/ 	.word	0x00008fb0
        /*1148*/ 	.word	0x00000000
        /*114c*/ 	.word	0x00000000
        /*1150*/ 	.short	0x010a
        /*1152*/ 	.byte	0xff
	.zero		1


	//   ....[7]....
        /*1154*/ 	.word	0x00009010
        /*1158*/ 	.word	0x00000000
        /*115c*/ 	.word	0x00000000
        /*1160*/ 	.short	0x010a
        /*1162*/ 	.byte	0xff
	.zero		1


	//   ....[8]....
        /*1164*/ 	.word	0x00009070
        /*1168*/ 	.word	0x00000000
        /*116c*/ 	.word	0x00000000
        /*1170*/ 	.short	0x010a
        /*1172*/ 	.byte	0xff
	.zero		1


	//   ....[9]....
        /*1174*/ 	.word	0x000090d0
        /*1178*/ 	.word	0x00000000
        /*117c*/ 	.word	0x00000000
        /*1180*/ 	.short	0x010a
        /*1182*/ 	.byte	0xff
	.zero		1


	//   ....[10]....
        /*1184*/ 	.word	0x00009130
        /*1188*/ 	.word	0x00000000
        /*118c*/ 	.word	0x00000000
        /*1190*/ 	.short	0x010a
        /*1192*/ 	.byte	0xff
	.zero		1


	//   ....[11]....
        /*1194*/ 	.word	0x00009190
        /*1198*/ 	.word	0x00000000
        /*119c*/ 	.word	0x00000000
        /*11a0*/ 	.short	0x010a
        /*11a2*/ 	.byte	0xff
	.zero		1


	//   ....[12]....
        /*11a4*/ 	.word	0x000091f0
        /*11a8*/ 	.word	0x00000000
        /*11ac*/ 	.word	0x00000000
        /*11b0*/ 	.short	0x010a
        /*11b2*/ 	.byte	0xff
	.zero		1


	//   ....[13]....
        /*11b4*/ 	.word	0x00009250
        /*11b8*/ 	.word	0x00000000
        /*11bc*/ 	.word	0x00000000
        /*11c0*/ 	.short	0x010a
        /*11c2*/ 	.byte	0xff
	.zero		1


	//   ....[14]....
        /*11c4*/ 	.word	0x000092b0
        /*11c8*/ 	.word	0x00000000
        /*11cc*/ 	.word	0x00000000
        /*11d0*/ 	.short	0x010a
        /*11d2*/ 	.byte	0xff
	.zero		1


	//   ....[15]....
        /*11d4*/ 	.word	0x00009310
        /*11d8*/ 	.word	0x00000000
        /*11dc*/ 	.word	0x00000000
        /*11e0*/ 	.short	0x010a
        /*11e2*/ 	.byte	0xff
	.zero		1


	//   ....[16]....
        /*11e4*/ 	.word	0x00009370
        /*11e8*/ 	.word	0x00000000
        /*11ec*/ 	.word	0x00000000
        /*11f0*/ 	.short	0x010a
        /*11f2*/ 	.byte	0xff
	.zero		1


	//   ....[17]....
        /*11f4*/ 	.word	0x000093d0
        /*11f8*/ 	.word	0x00000000
        /*11fc*/ 	.word	0x00000000
        /*1200*/ 	.short	0x010a
        /*1202*/ 	.byte	0xff
	.zero		1


	//   ....[18]....
        /*1204*/ 	.word	0x00009430
        /*1208*/ 	.word	0x00000000
        /*120c*/ 	.word	0x00000000
        /*1210*/ 	.short	0x010a
        /*1212*/ 	.byte	0xff
	.zero		1


	//   ....[19]....
        /*1214*/ 	.word	0x00009490
        /*1218*/ 	.word	0x00000000
        /*121c*/ 	.word	0x00000000
        /*1220*/ 	.short	0x010a
        /*1222*/ 	.byte	0xff
	.zero		1


	//   ....[20]....
        /*1224*/ 	.word	0x000094f0
        /*1228*/ 	.word	0x00000000
        /*122c*/ 	.word	0x00000000
        /*1230*/ 	.short	0x010a
        /*1232*/ 	.byte	0xff
	.zero		1


	//   ....[21]....
        /*1234*/ 	.word	0x00009550
        /*1238*/ 	.word	0x00000000
        /*123c*/ 	.word	0x00000000
        /*1240*/ 	.short	0x010a
        /*1242*/ 	.byte	0xff
	.zero		1


	//   ....[22]....
        /*1244*/ 	.word	0x000095b0
        /*1248*/ 	.word	0x00000000
        /*124c*/ 	.word	0x00000000
        /*1250*/ 	.short	0x010a
        /*1252*/ 	.byte	0xff
	.zero		1


	//   ....[23]....
        /*1254*/ 	.word	0x00009610
        /*1258*/ 	.word	0x00000000
        /*125c*/ 	.word	0x00000000
        /*1260*/ 	.short	0x010a
        /*1262*/ 	.byte	0xff
	.zero		1


	//   ....[24]....
        /*1264*/ 	.word	0x00009670
        /*1268*/ 	.word	0x00000000
        /*126c*/ 	.word	0x00000000
        /*1270*/ 	.short	0x010a
        /*1272*/ 	.byte	0xff
	.zero		1


	//   ....[25]....
        /*1274*/ 	.word	0x000096d0
        /*1278*/ 	.word	0x00000000
        /*127c*/ 	.word	0x00000000
        /*1280*/ 	.short	0x010a
        /*1282*/ 	.byte	0xff
	.zero		1


	//   ....[26]....
        /*1284*/ 	.word	0x00009730
        /*1288*/ 	.word	0x00000000
        /*128c*/ 	.word	0x00000000
        /*1290*/ 	.short	0x010a
        /*1292*/ 	.byte	0xff
	.zero		1


	//   ....[27]....
        /*1294*/ 	.word	0x00009790
        /*1298*/ 	.word	0x00000000
        /*129c*/ 	.word	0x00000000
        /*12a0*/ 	.short	0x010a
        /*12a2*/ 	.byte	0xff
	.zero		1


	//   ....[28]....
        /*12a4*/ 	.word	0x000097e0
        /*12a8*/ 	.word	0x00000000
        /*12ac*/ 	.word	0x000003e0
        /*12b0*/ 	.short	0x010a
        /*12b2*/ 	.byte	0xff
	.zero		1


	//   ....[29]....
        /*12b4*/ 	.word	0x00009840
        /*12b8*/ 	.word	0x00000000
        /*12bc*/ 	.word	0x00000390
        /*12c0*/ 	.short	0x010a
        /*12c2*/ 	.byte	0xff
	.zero		1


	//   ....[30]....
        /*12c4*/ 	.word	0x00009890
        /*12c8*/ 	.word	0x00000000
        /*12cc*/ 	.word	0x00000380
        /*12d0*/ 	.short	0x010a
        /*12d2*/ 	.byte	0xff
	.zero		1


	//   ....[31]....
        /*12d4*/ 	.word	0x000098f0
        /*12d8*/ 	.word	0x00000000
        /*12dc*/ 	.word	0x00000390
        /*12e0*/ 	.short	0x010a
        /*12e2*/ 	.byte	0xff
	.zero		1


	//   ....[32]....
        /*12e4*/ 	.word	0x00009940
        /*12e8*/ 	.word	0x00000000
        /*12ec*/ 	.word	0x00000380
        /*12f0*/ 	.short	0x010a
        /*12f2*/ 	.byte	0xff
	.zero		1


	//   ....[33]....
        /*12f4*/ 	.word	0x000099a0
        /*12f8*/ 	.word	0x00000003
        /*12fc*/ 	.word	0x000003c0
        /*1300*/ 	.short	0x010a
        /*1302*/ 	.byte	0xff
	.zero		1


	//   ....[34]....
        /*1304*/ 	.word	0x00009a00
        /*1308*/ 	.word	0x00000000
        /*130c*/ 	.word	0x00000000
        /*1310*/ 	.short	0x010a
        /*1312*/ 	.byte	0xff
	.zero		1


	//   ....[35]....
        /*1314*/ 	.word	0x00009a60
        /*1318*/ 	.word	0x00000000
        /*131c*/ 	.word	0x00000000
        /*1320*/ 	.short	0x010a
        /*1322*/ 	.byte	0xff
	.zero		1


	//   ....[36]....
        /*1324*/ 	.word	0x00009ac0
        /*1328*/ 	.word	0x00000000
        /*132c*/ 	.word	0x00000000
        /*1330*/ 	.short	0x010a
        /*1332*/ 	.byte	0xff
	.zero		1


	//   ....[37]....
        /*1334*/ 	.word	0x00009b20
        /*1338*/ 	.word	0x00000000
        /*133c*/ 	.word	0x00000000
        /*1340*/ 	.short	0x010a
        /*1342*/ 	.byte	0xff
	.zero		1


	//   ....[38]....
        /*1344*/ 	.word	0x00009b80
        /*1348*/ 	.word	0x00000000
        /*134c*/ 	.word	0x00000000
        /*1350*/ 	.short	0x010a
        /*1352*/ 	.byte	0xff
	.zero		1


	//   ....[39]....
        /*1354*/ 	.word	0x00009bd0
        /*1358*/ 	.word	0x00000000
        /*135c*/ 	.word	0x00000380
        /*1360*/ 	.short	0x010a
        /*1362*/ 	.byte	0xff
	.zero		1


	//   ....[40]....
        /*1364*/ 	.word	0x00009c30
        /*1368*/ 	.word	0x00000000
        /*136c*/ 	.word	0x00000378
        /*1370*/ 	.short	0x010a
        /*1372*/ 	.byte	0xff
	.zero		1


	//   ....[41]....
        /*1374*/ 	.word	0x00009c90
        /*1378*/ 	.word	0x00000003
        /*137c*/ 	.word	0x00000368
        /*1380*/ 	.short	0x010a
        /*1382*/ 	.byte	0xff
	.zero		1


	//   ....[42]....
        /*1384*/ 	.word	0x00009ce0
        /*1388*/ 	.word	0x00000000
        /*138c*/ 	.word	0x00000380
        /*1390*/ 	.short	0x010a
        /*1392*/ 	.byte	0xff
	.zero		1


	//   ....[43]....
        /*1394*/ 	.word	0x00009d40
        /*1398*/ 	.word	0x00000000
        /*139c*/ 	.word	0x00000360
        /*13a0*/ 	.short	0x010a
        /*13a2*/ 	.byte	0xff
	.zero		1


	//   ....[44]....
        /*13a4*/ 	.word	0x00009d90
        /*13a8*/ 	.word	0x0000005c
        /*13ac*/ 	.word	0x000003a0
        /*13b0*/ 	.short	0x010a
        /*13b2*/ 	.byte	0xff
	.zero		1


	//----- nvinfo : EIATTR_NUM_MBARRIERS
	.align		4
.L_47:
        /*13b4*/ 	.byte	0x03, 0x38
        /*13b6*/ 	.short	0x0080


	//----- nvinfo : EIATTR_EXIT_INSTR_OFFSETS
	.align		4
        /*13b8*/ 	.byte	0x04, 0x1c
        /*13ba*/ 	.short	(.L_49 - .L_48)


	//   ....[0]....
.L_48:
        /*13bc*/ 	.word	0x00004710


	//   ....[1]....
        /*13c0*/ 	.word	0x00004c00


	//   ....[2]....
        /*13c4*/ 	.word	0x00004c60


	//   ....[3]....
        /*13c8*/ 	.word	0x00005a70


	//   ....[4]....
        /*13cc*/ 	.word	0x000065a0


	//   ....[5]....
        /*13d0*/ 	.word	0x000065e0


	//   ....[6]....
        /*13d4*/ 	.word	0x00008290


	//----- nvinfo : EIATTR_MAX_THREADS
	.align		4
.L_49:
        /*13d8*/ 	.byte	0x04, 0x05
        /*13da*/ 	.short	(.L_51 - .L_50)
.L_50:
        /*13dc*/ 	.word	0x00000100
        /*13e0*/ 	.word	0x00000001
        /*13e4*/ 	.word	0x00000001


	//----- nvinfo : EIATTR_CRS_STACK_SIZE
	.align		4
.L_51:
        /*13e8*/ 	.byte	0x04, 0x1e
        /*13ea*/ 	.short	(.L_53 - .L_52)
.L_52:
        /*13ec*/ 	.word	0x00000000


	//----- nvinfo : EIATTR_CBANK_PARAM_SIZE
	.align		4
.L_53:
        /*13f0*/ 	.byte	0x03, 0x19
        /*13f2*/ 	.short	0x0800


	//----- nvinfo : EIATTR_PARAM_CBANK
	.align		4
        /*13f4*/ 	.byte	0x04, 0x0a
        /*13f6*/ 	.short	(.L_55 - .L_54)
	.align		4
.L_54:
        /*13f8*/ 	.word	index@(.nv.constant0._ZN7cutlass13device_kernelINS_4gemm6kernel13GemmUniversalIN4cute5tupleIJiiiiEEENS1_10collective13CollectiveMmaINS1_35MainloopSm100TmaUmmaWarpSpecializedILi54ELi2ELi4ENS5_IJNS4_1CILi1EEESB_SB_EEEEENS5_IJNSA_ILi64EEESE_NSA_ILi32EEEEEENS_12float_e4m3_tENS5_IJlSB_lEEENS_12float_e5m2_tESI_NS4_8TiledMMAINS4_8MMA_AtomIJNS4_10MMA_TraitsINS4_19SM100_MMA_F8F6F4_SSEJSH_SJ_fSE_SE_NS4_17integral_constantINS4_4UMMA5MajorELSQ_0EEESR_NSO_INSP_7ScaleInELSS_0EEEST_EEEEEENS4_6LayoutISC_NS5_IJNSA_ILi0EEESX_SX_EEEEENS5_IJNS4_10UnderscoreES10_S10_EEEEENS4_13SM90_TMA_LOADENS4_14ComposedLayoutINS4_7SwizzleILi1ELi4ELi3EEENS4_18smem_ptr_flag_bitsILi8EEENSW_INS5_IJNSA_ILi8EEESF_EEENS5_IJSF_SB_EEEEEEEvNS4_8identityES13_S1D_vS1E_EENS_8epilogue10collective18CollectiveEpilogueINS1G_23Sm100TmaWarpSpecializedILi1ELi1ELi32ELb0ELb0EEEJSG_NS5_IJNSW_ISE_SB_EES1L_EEESH_SI_SH_SI_NS1G_6fusion15FusionCallbacksIS1K_NS1N_17LinearCombinationISH_fSH_fLNS_15FloatRoundStyleE2EEESG_S1M_JEEENS4_5SM1004TMEM4LOAD26SM100_TMEM_LOAD_16dp32b32xES13_NS14_INS15_ILi2ELi4ELi3EEES18_NSW_INS5_IJS19_SE_EEENS5_IJSE_SB_EEEEEEENS4_39AutoVectorizingCopyWithAssumedAlignmentILi128EEENS4_14SM90_TMA_STOREES21_S23_S23_EEEvvEEEEvNT_6ParamsE)
        /*13fc*/ 	.short	0x0380
        /*13fe*/ 	.short	0x0800


	//----- nvinfo : EIATTR_SW_WAR
	.align		4
.L_55:
        /*1400*/ 	.byte	0x04, 0x36
        /*1402*/ 	.short	(.L_57 - .L_56)
.L_56:
        /*1404*/ 	.word	0x00000008
.L_57:


//--------------------- .nv.callgraph             --------------------------
	.section	.nv.callgraph,"",@"SHT_CUDA_CALLGRAPH"
	.align	4
	.sectionentsize	8
	.align		4
        /*0000*/ 	.word	0x00000000
	.align		4
        /*0004*/ 	.word	0xffffffff
	.align		4
        /*0008*/ 	.word	index@(_ZN7cutlass13device_kernelINS_4gemm6kernel13GemmUniversalIN4cute5tupleIJiiiiEEENS1_10collective13CollectiveMmaINS1_35MainloopSm100TmaUmmaWarpSpecializedILi54ELi2ELi4ENS5_IJNS4_1CILi1EEESB_SB_EEEEENS5_IJNSA_ILi64EEESE_NSA_ILi32EEEEEENS_12float_e4m3_tENS5_IJlSB_lEEENS_12float_e5m2_tESI_NS4_8TiledMMAINS4_8MMA_AtomIJNS4_10MMA_TraitsINS4_19SM100_MMA_F8F6F4_SSEJSH_SJ_fSE_SE_NS4_17integral_constantINS4_4UMMA5MajorELSQ_0EEESR_NSO_INSP_7ScaleInELSS_0EEEST_EEEEEENS4_6LayoutISC_NS5_IJNSA_ILi0EEESX_SX_EEEEENS5_IJNS4_10UnderscoreES10_S10_EEEEENS4_13SM90_TMA_LOADENS4_14ComposedLayoutINS4_7SwizzleILi1ELi4ELi3EEENS4_18smem_ptr_flag_bitsILi8EEENSW_INS5_IJNSA_ILi8EEESF_EEENS5_IJSF_SB_EEEEEEEvNS4_8identityES13_S1D_vS1E_EENS_8epilogue10collective18CollectiveEpilogueINS1G_23Sm100TmaWarpSpecializedILi1ELi1ELi32ELb0ELb0EEEJSG_NS5_IJNSW_ISE_SB_EES1L_EEESH_SI_SH_SI_NS1G_6fusion15FusionCallbacksIS1K_NS1N_17LinearCombinationISH_fSH_fLNS_15FloatRoundStyleE2EEESG_S1M_JEEENS4_5SM1004TMEM4LOAD26SM100_TMEM_LOAD_16dp32b32xES13_NS14_INS15_ILi2ELi4ELi3EEES18_NSW_INS5_IJS19_SE_EEENS5_IJSE_SB_EEEEEEENS4_39AutoVectorizingCopyWithAssumedAlignmentILi128EEENS4_14SM90_TMA_STOREES21_S23_S23_EEEvvEEEEvNT_6ParamsE)
	.align		4
        /*000c*/ 	.word	index@(__assertfail)
	.align		4
        /*0010*/ 	.word	0x00000000
	.align		4
        /*0014*/ 	.word	0xfffffffe
	.align		4
        /*0018*/ 	.word	0x00000000
	.align		4
        /*001c*/ 	.word	0xfffffffd
	.align		4
        /*0020*/ 	.word	0x00000000
	.align		4
        /*0024*/ 	.word	0xfffffffc


//--------------------- .nv.constant4             --------------------------
	.section	.nv.constant4,"a",@progbits
	.align	8
	.align		8
.nv.constant4:
        /*0000*/ 	.dword	__assertfail
	.align		8
        /*0008*/ 	.dword	__unnamed_1
	.align		8
        /*0010*/ 	.dword	__unnamed_2
	.align		8
        /*0018*/ 	.dword	_ZN40_INTERNAL_ac8c7543_4_k_cu_bc39c35f_307714cuda3std3__45__cpo5beginE
	.align		8
        /*0020*/ 	.dword	_ZN40_INTERNAL_ac8c7543_4_k_cu_bc39c35f_307714cuda3std3__45__cpo3endE
	.align		8
        /*0028*/ 	.dword	_ZN40_INTERNAL_ac8c7543_4_k_cu_bc39c35f_307714cuda3std3__45__cpo6cbeginE
	.align		8
        /*0030*/ 	.dword	_ZN40_INTERNAL_ac8c7543_4_k_cu_bc39c35f_307714cuda3std3__45__cpo4cendE
	.align		8
        /*0038*/ 	.dword	_ZN40_INTERNAL_ac8c7543_4_k_cu_bc39c35f_307714cuda3std3__442_GLOBAL__N__ac8c7543_4_k_cu_bc39c35f_307716ignoreE
	.align		8
        /*0040*/ 	.dword	_ZN40_INTERNAL_ac8c7543_4_k_cu_bc39c35f_307714cuda3std3__419piecewise_constructE
	.align		8
        /*0048*/ 	.dword	_ZN40_INTERNAL_ac8c7543_4_k_cu_bc39c35f_307714cuda3std3__48in_placeE
	.align		8
        /*0050*/ 	.dword	_ZN40_INTERNAL_ac8c7543_4_k_cu_bc39c35f_307714cuda3std6ranges3__45__cpo4swapE
	.align		8
        /*0058*/ 	.dword	_ZN40_INTERNAL_ac8c7543_4_k_cu_bc39c35f_307714cuda3std6ranges3__45__cpo9iter_moveE
	.align		8
        /*0060*/ 	.dword	_ZN40_INTERNAL_ac8c7543_4_k_cu_bc39c35f_307714cute7productE
	.align		8
        /*0068*/ 	.dword	_ZN40_INTERNAL_ac8c7543_4_k_cu_bc39c35f_307714cute1_E
	.align		8
        /*0070*/ 	.dword	$str$25
	.align		8
        /*0078*/ 	.dword	$str$26
	.align		8
        /*0080*/ 	.dword	$str$27
	.align		8
        /*0088*/ 	.dword	$str$28


//--------------------- .text._ZN7cutlass13device_kernelINS_4gemm6kernel13GemmUniversalIN4cute5tupleIJiiiiEEENS1_10collective13CollectiveMmaINS1_35MainloopSm100TmaUmmaWarpSpecializedILi54ELi2ELi4ENS5_IJNS4_1CILi1EEESB_SB_EEEEENS5_IJNSA_ILi64EEESE_NSA_ILi32EEEEEENS_12float_e4m3_tENS5_IJlSB_lEEENS_12float_e5m2_tESI_NS4_8TiledMMAINS4_8MMA_AtomIJNS4_10MMA_TraitsINS4_19SM100_MMA_F8F6F4_SSEJSH_SJ_fSE_SE_NS4_17integral_constantINS4_4UMMA5MajorELSQ_0EEESR_NSO_INSP_7ScaleInELSS_0EEEST_EEEEEENS4_6LayoutISC_NS5_IJNSA_ILi0EEESX_SX_EEEEENS5_IJNS4_10UnderscoreES10_S10_EEEEENS4_13SM90_TMA_LOADENS4_14ComposedLayoutINS4_7SwizzleILi1ELi4ELi3EEENS4_18smem_ptr_flag_bitsILi8EEENSW_INS5_IJNSA_ILi8EEESF_EEENS5_IJSF_SB_EEEEEEEvNS4_8identityES13_S1D_vS1E_EENS_8epilogue10collective18CollectiveEpilogueINS1G_23Sm100TmaWarpSpecializedILi1ELi1ELi32ELb0ELb0EEEJSG_NS5_IJNSW_ISE_SB_EES1L_EEESH_SI_SH_SI_NS1G_6fusion15FusionCallbacksIS1K_NS1N_17LinearCombinationISH_fSH_fLNS_15FloatRoundStyleE2EEESG_S1M_JEEENS4_5SM1004TMEM4LOAD26SM100_TMEM_LOAD_16dp32b32xES13_NS14_INS15_ILi2ELi4ELi3EEES18_NSW_INS5_IJS19_SE_EEENS5_IJSE_SB_EEEEEEENS4_39AutoVectorizingCopyWithAssumedAlignmentILi128EEENS4_14SM90_TMA_STOREES21_S23_S23_EEEvvEEEEvNT_6ParamsE --------------------------
	.section	.text._ZN7cutlass13device_kernelINS_4gemm6kernel13GemmUniversalIN4cute5tupleIJiiiiEEENS1_10collective13CollectiveMmaINS1_35MainloopSm100TmaUmmaWarpSpecializedILi54ELi2ELi4ENS5_IJNS4_1CILi1EEESB_SB_EEEEENS5_IJNSA_ILi64EEESE_NSA_ILi32EEEEEENS_12float_e4m3_tENS5_IJlSB_lEEENS_12float_e5m2_tESI_NS4_8TiledMMAINS4_8MMA_AtomIJNS4_10MMA_TraitsINS4_19SM100_MMA_F8F6F4_SSEJSH_SJ_fSE_SE_NS4_17integral_constantINS4_4UMMA5MajorELSQ_0EEESR_NSO_INSP_7ScaleInELSS_0EEEST_EEEEEENS4_6LayoutISC_NS5_IJNSA_ILi0EEESX_SX_EEEEENS5_IJNS4_10UnderscoreES10_S10_EEEEENS4_13SM90_TMA_LOADENS4_14ComposedLayoutINS4_7SwizzleILi1ELi4ELi3EEENS4_18smem_ptr_flag_bitsILi8EEENSW_INS5_IJNSA_ILi8EEESF_EEENS5_IJSF_SB_EEEEEEEvNS4_8identityES13_S1D_vS1E_EENS_8epilogue10collective18CollectiveEpilogueINS1G_23Sm100TmaWarpSpecializedILi1ELi1ELi32ELb0ELb0EEEJSG_NS5_IJNSW_ISE_SB_EES1L_EEESH_SI_SH_SI_NS1G_6fusion15FusionCallbacksIS1K_NS1N_17LinearCombinationISH_fSH_fLNS_15FloatRoundStyleE2EEESG_S1M_JEEENS4_5SM1004TMEM4LOAD26SM100_TMEM_LOAD_16dp32b32xES13_NS14_INS15_ILi2ELi4ELi3EEES18_NSW_INS5_IJS19_SE_EEENS5_IJSE_SB_EEEEEEENS4_39AutoVectorizingCopyWithAssumedAlignmentILi128EEENS4_14SM90_TMA_STOREES21_S23_S23_EEEvvEEEEvNT_6ParamsE,"ax",@progbits
	.align	128
.text._ZN7cutlass13device_kernelINS_4gemm6kernel13GemmUniversalIN4cute5tupleIJiiiiEEENS1_10collective13CollectiveMmaINS1_35MainloopSm100TmaUmmaWarpSpecializedILi54ELi2ELi4ENS5_IJNS4_1CILi1EEESB_SB_EEEEENS5_IJNSA_ILi64EEESE_NSA_ILi32EEEEEENS_12float_e4m3_tENS5_IJlSB_lEEENS_12float_e5m2_tESI_NS4_8TiledMMAINS4_8MMA_AtomIJNS4_10MMA_TraitsINS4_19SM100_MMA_F8F6F4_SSEJSH_SJ_fSE_SE_NS4_17integral_constantINS4_4UMMA5MajorELSQ_0EEESR_NSO_INSP_7ScaleInELSS_0EEEST_EEEEEENS4_6LayoutISC_NS5_IJNSA_ILi0EEESX_SX_EEEEENS5_IJNS4_10UnderscoreES10_S10_EEEEENS4_13SM90_TMA_LOADENS4_14ComposedLayoutINS4_7SwizzleILi1ELi4ELi3EEENS4_18smem_ptr_flag_bitsILi8EEENSW_INS5_IJNSA_ILi8EEESF_EEENS5_IJSF_SB_EEEEEEEvNS4_8identityES13_S1D_vS1E_EENS_8epilogue10collective18CollectiveEpilogueINS1G_23Sm100TmaWarpSpecializedILi1ELi1ELi32ELb0ELb0EEEJSG_NS5_IJNSW_ISE_SB_EES1L_EEESH_SI_SH_SI_NS1G_6fusion15FusionCallbacksIS1K_NS1N_17LinearCombinationISH_fSH_fLNS_15FloatRoundStyleE2EEESG_S1M_JEEENS4_5SM1004TMEM4LOAD26SM100_TMEM_LOAD_16dp32b32xES13_NS14_INS15_ILi2ELi4ELi3EEES18_NSW_INS5_IJS19_SE_EEENS5_IJSE_SB_EEEEEEENS4_39AutoVectorizingCopyWithAssumedAlignmentILi128EEENS4_14SM90_TMA_STOREES21_S23_S23_EEEvvEEEEvNT_6ParamsE:
        .type           _ZN7cutlass13device_kernelINS_4gemm6kernel13GemmUniversalIN4cute5tupleIJiiiiEEENS1_10collective13CollectiveMmaINS1_35MainloopSm100TmaUmmaWarpSpecializedILi54ELi2ELi4ENS5_IJNS4_1CILi1EEESB_SB_EEEEENS5_IJNSA_ILi64EEESE_NSA_ILi32EEEEEENS_12float_e4m3_tENS5_IJlSB_lEEENS_12float_e5m2_tESI_NS4_8TiledMMAINS4_8MMA_AtomIJNS4_10MMA_TraitsINS4_19SM100_MMA_F8F6F4_SSEJSH_SJ_fSE_SE_NS4_17integral_constantINS4_4UMMA5MajorELSQ_0EEESR_NSO_INSP_7ScaleInELSS_0EEEST_EEEEEENS4_6LayoutISC_NS5_IJNSA_ILi0EEESX_SX_EEEEENS5_IJNS4_10UnderscoreES10_S10_EEEEENS4_13SM90_TMA_LOADENS4_14ComposedLayoutINS4_7SwizzleILi1ELi4ELi3EEENS4_18smem_ptr_flag_bitsILi8EEENSW_INS5_IJNSA_ILi8EEESF_EEENS5_IJSF_SB_EEEEEEEvNS4_8identityES13_S1D_vS1E_EENS_8epilogue10collective18CollectiveEpilogueINS1G_23Sm100TmaWarpSpecializedILi1ELi1ELi32ELb0ELb0EEEJSG_NS5_IJNSW_ISE_SB_EES1L_EEESH_SI_SH_SI_NS1G_6fusion15FusionCallbacksIS1K_NS1N_17LinearCombinationISH_fSH_fLNS_15FloatRoundStyleE2EEESG_S1M_JEEENS4_5SM1004TMEM4LOAD26SM100_TMEM_LOAD_16dp32b32xES13_NS14_INS15_ILi2ELi4ELi3EEES18_NSW_INS5_IJS19_SE_EEENS5_IJSE_SB_EEEEEEENS4_39AutoVectorizingCopyWithAssumedAlignmentILi128EEENS4_14SM90_TMA_STOREES21_S23_S23_EEEvvEEEEvNT_6ParamsE,@function
        .size           _ZN7cutlass13device_kernelINS_4gemm6kernel13GemmUniversalIN4cute5tupleIJiiiiEEENS1_10collective13CollectiveMmaINS1_35MainloopSm100TmaUmmaWarpSpecializedILi54ELi2ELi4ENS5_IJNS4_1CILi1EEESB_SB_EEEEENS5_IJNSA_ILi64EEESE_NSA_ILi32EEEEEENS_12float_e4m3_tENS5_IJlSB_lEEENS_12float_e5m2_tESI_NS4_8TiledMMAINS4_8MMA_AtomIJNS4_10MMA_TraitsINS4_19SM100_MMA_F8F6F4_SSEJSH_SJ_fSE_SE_NS4_17integral_constantINS4_4UMMA5MajorELSQ_0EEESR_NSO_INSP_7ScaleInELSS_0EEEST_EEEEEENS4_6LayoutISC_NS5_IJNSA_ILi0EEESX_SX_EEEEENS5_IJNS4_10UnderscoreES10_S10_EEEEENS4_13SM90_TMA_LOADENS4_14ComposedLayoutINS4_7SwizzleILi1ELi4ELi3EEENS4_18smem_ptr_flag_bitsILi8EEENSW_INS5_IJNSA_ILi8EEESF_EEENS5_IJSF_SB_EEEEEEEvNS4_8identityES13_S1D_vS1E_EENS_8epilogue10collective18CollectiveEpilogueINS1G_23Sm100TmaWarpSpecializedILi1ELi1ELi32ELb0ELb0EEEJSG_NS5_IJNSW_ISE_SB_EES1L_EEESH_SI_SH_SI_NS1G_6fusion15FusionCallbacksIS1K_NS1N_17LinearCombinationISH_fSH_fLNS_15FloatRoundStyleE2EEESG_S1M_JEEENS4_5SM1004TMEM4LOAD26SM100_TMEM_LOAD_16dp32b32xES13_NS14_INS15_ILi2ELi4ELi3EEES18_NSW_INS5_IJS19_SE_EEENS5_IJSE_SB_EEEEEEENS4_39AutoVectorizingCopyWithAssumedAlignmentILi128EEENS4_14SM90_TMA_STOREES21_S23_S23_EEEvvEEEEvNT_6ParamsE,(.L_x_279 - _ZN7cutlass13device_kernelINS_4gemm6kernel13GemmUniversalIN4cute5tupleIJiiiiEEENS1_10collective13CollectiveMmaINS1_35MainloopSm100TmaUmmaWarpSpecializedILi54ELi2ELi4ENS5_IJNS4_1CILi1EEESB_SB_EEEEENS5_IJNSA_ILi64EEESE_NSA_ILi32EEEEEENS_12float_e4m3_tENS5_IJlSB_lEEENS_12float_e5m2_tESI_NS4_8TiledMMAINS4_8MMA_AtomIJNS4_10MMA_TraitsINS4_19SM100_MMA_F8F6F4_SSEJSH_SJ_fSE_SE_NS4_17integral_constantINS4_4UMMA5MajorELSQ_0EEESR_NSO_INSP_7ScaleInELSS_0EEEST_EEEEEENS4_6LayoutISC_NS5_IJNSA_ILi0EEESX_SX_EEEEENS5_IJNS4_10UnderscoreES10_S10_EEEEENS4_13SM90_TMA_LOADENS4_14ComposedLayoutINS4_7SwizzleILi1ELi4ELi3EEENS4_18smem_ptr_flag_bitsILi8EEENSW_INS5_IJNSA_ILi8EEESF_EEENS5_IJSF_SB_EEEEEEEvNS4_8identityES13_S1D_vS1E_EENS_8epilogue10collective18CollectiveEpilogueINS1G_23Sm100TmaWarpSpecializedILi1ELi1ELi32ELb0ELb0EEEJSG_NS5_IJNSW_ISE_SB_EES1L_EEESH_SI_SH_SI_NS1G_6fusion15FusionCallbacksIS1K_NS1N_17LinearCombinationISH_fSH_fLNS_15FloatRoundStyleE2EEESG_S1M_JEEENS4_5SM1004TMEM4LOAD26SM100_TMEM_LOAD_16dp32b32xES13_NS14_INS15_ILi2ELi4ELi3EEES18_NSW_INS5_IJS19_SE_EEENS5_IJSE_SB_EEEEEEENS4_39AutoVectorizingCopyWithAssumedAlignmentILi128EEENS4_14SM90_TMA_STOREES21_S23_S23_EEEvvEEEEvNT_6ParamsE)
        .other          _ZN7cutlass13device_kernelINS_4gemm6kernel13GemmUniversalIN4cute5tupleIJiiiiEEENS1_10collective13CollectiveMmaINS1_35MainloopSm100TmaUmmaWarpSpecializedILi54ELi2ELi4ENS5_IJNS4_1CILi1EEESB_SB_EEEEENS5_IJNSA_ILi64EEESE_NSA_ILi32EEEEEENS_12float_e4m3_tENS5_IJlSB_lEEENS_12float_e5m2_tESI_NS4_8TiledMMAINS4_8MMA_AtomIJNS4_10MMA_TraitsINS4_19SM100_MMA_F8F6F4_SSEJSH_SJ_fSE_SE_NS4_17integral_constantINS4_4UMMA5MajorELSQ_0EEESR_NSO_INSP_7ScaleInELSS_0EEEST_EEEEEENS4_6LayoutISC_NS5_IJNSA_ILi0EEESX_SX_EEEEENS5_IJNS4_10UnderscoreES10_S10_EEEEENS4_13SM90_TMA_LOADENS4_14ComposedLayoutINS4_7SwizzleILi1ELi4ELi3EEENS4_18smem_ptr_flag_bitsILi8EEENSW_INS5_IJNSA_ILi8EEESF_EEENS5_IJSF_SB_EEEEEEEvNS4_8identityES13_S1D_vS1E_EENS_8epilogue10collective18CollectiveEpilogueINS1G_23Sm100TmaWarpSpecializedILi1ELi1ELi32ELb0ELb0EEEJSG_NS5_IJNSW_ISE_SB_EES1L_EEESH_SI_SH_SI_NS1G_6fusion15FusionCallbacksIS1K_NS1N_17LinearCombinationISH_fSH_fLNS_15FloatRoundStyleE2EEESG_S1M_JEEENS4_5SM1004TMEM4LOAD26SM100_TMEM_LOAD_16dp32b32xES13_NS14_INS15_ILi2ELi4ELi3EEES18_NSW_INS5_IJS19_SE_EEENS5_IJSE_SB_EEEEEEENS4_39AutoVectorizingCopyWithAssumedAlignmentILi128EEENS4_14SM90_TMA_STOREES21_S23_S23_EEEvvEEEEvNT_6ParamsE,@"STO_CUDA_ENTRY STV_DEFAULT"
_ZN7cutlass13device_kernelINS_4gemm6kernel13GemmUniversalIN4cute5tupleIJiiiiEEENS1_10collective13CollectiveMmaINS1_35MainloopSm100TmaUmmaWarpSpecializedILi54ELi2ELi4ENS5_IJNS4_1CILi1EEESB_SB_EEEEENS5_IJNSA_ILi64EEESE_NSA_ILi32EEEEEENS_12float_e4m3_tENS5_IJlSB_lEEENS_12float_e5m2_tESI_NS4_8TiledMMAINS4_8MMA_AtomIJNS4_10MMA_TraitsINS4_19SM100_MMA_F8F6F4_SSEJSH_SJ_fSE_SE_NS4_17integral_constantINS4_4UMMA5MajorELSQ_0EEESR_NSO_INSP_7ScaleInELSS_0EEEST_EEEEEENS4_6LayoutISC_NS5_IJNSA_ILi0EEESX_SX_EEEEENS5_IJNS4_10UnderscoreES10_S10_EEEEENS4_13SM90_TMA_LOADENS4_14ComposedLayoutINS4_7SwizzleILi1ELi4ELi3EEENS4_18smem_ptr_flag_bitsILi8EEENSW_INS5_IJNSA_ILi8EEESF_EEENS5_IJSF_SB_EEEEEEEvNS4_8identityES13_S1D_vS1E_EENS_8epilogue10collective18CollectiveEpilogueINS1G_23Sm100TmaWarpSpecializedILi1ELi1ELi32ELb0ELb0EEEJSG_NS5_IJNSW_ISE_SB_EES1L_EEESH_SI_SH_SI_NS1G_6fusion15FusionCallbacksIS1K_NS1N_17LinearCombinationISH_fSH_fLNS_15FloatRoundStyleE2EEESG_S1M_JEEENS4_5SM1004TMEM4LOAD26SM100_TMEM_LOAD_16dp32b32xES13_NS14_INS15_ILi2ELi4ELi3EEES18_NSW_INS5_IJS19_SE_EEENS5_IJSE_SB_EEEEEEENS4_39AutoVectorizingCopyWithAssumedAlignmentILi128EEENS4_14SM90_TMA_STOREES21_S23_S23_EEEvvEEEEvNT_6ParamsE:
[----:B------:R-:W1:Y:S01]  /*0000*/  LDC R1, c[0x0][0x37c] ;  /* 0x0000df00ff017b82 */ /* 0x000e620000000800 */
[----:B------:R-:W2:Y:S01]  /*0010*/  S2R R101, SR_TID.X ;  /* 0x0000000000657919 */ /* 0x000ea20000002100 */
[----:B------:R-:W3:Y:S01]  /*0020*/  LDCU.64 UR4, c[0x0][0x890] ;  /* 0x00011200ff0477ac */ /* 0x000ee20008000a00 */
[----:B------:R-:W-:Y:S02]  /*0030*/  PRMT R96, RZ, 0x7610, R96 ;  /* 0x00007610ff607816 */ /* 0x000fe40000000060 */
[----:B------:R-:W-:Y:S01]  /*0040*/  ELECT P5, URZ, PT ;  /* 0x0000000000ff782f */ /* 0x000fe200038a0000 */
[----:B------:R-:W4:Y:S01]  /*0050*/  LDCU.64 UR40, c[0x0][0x358] ;  /* 0x00006b00ff2877ac */ /* 0x000f220008000a00 */
[----:B---3--:R-:W-:-:S04]  /*0060*/  UISETP.NE.U32.AND UP0, UPT, UR4, URZ, UPT ;  /* 0x000000ff0400728c */ /* 0x008fc8000bf05070 */
[----:B------:R-:W-:Y:S01]  /*0070*/  UISETP.NE.AND.EX UP0, UPT, UR5, URZ, UPT, UP0 ;  /* 0x000000ff0500728c */ /* 0x000fe2000bf05300 */
[----:B--2---:R-:W-:-:S05]  /*0080*/  SHF.R.U32.HI R104, RZ, 0x5, R101 ;  /* 0x00000005ff687819 */ /* 0x004fca0000011665 */
[----:B------:R-:W2:Y:S02]  /*0090*/  SHFL.IDX PT, R0, R104, RZ, 0x1f ;  /* 0x00001fff68007589 */ /* 0x000ea400000e0000 */
[----:B--2---:R-:W-:Y:S01]  /*00a0*/  R2UR UR8, R0 ;  /* 0x00000000000872ca */ /* 0x004fe200000e0000 */
[----:B-1--4-:R-:W-:-:S14]  /*00b0*/  BRA.U UP0, `(.L_x_0) ;  /* 0x00000001002c7547 */ /* 0x012fdc000b800000 */
[----:B------:R-:W1:Y:S02]  /*00c0*/  LDCU.64 UR6, c[0x0][0x888] ;  /* 0x00011100ff0677ac */ /* 0x000e640008000a00 */
[----:B-1----:R-:W-:-:S04]  /*00d0*/  UISETP.NE.U32.AND UP0, UPT, UR6, URZ, UPT ;  /* 0x000000ff0600728c */ /* 0x002fc8000bf05070 */
[----:B------:R-:W-:-:S09]  /*00e0*/  UISETP.NE.AND.EX UP0, UPT, UR7, URZ, UPT, UP0 ;  /* 0x000000ff0700728c */ /* 0x000fd2000bf05300 */
[----:B------:R-:W-:Y:S05]  /*00f0*/  BRA.U !UP0, `(.L_x_1) ;  /* 0x0000000108107547 */ /* 0x000fea000b800000 */
[----:B------:R-:W1:Y:S02]  /*0100*/  LDC.64 R2, c[0x0][0x888] ;  /* 0x00022200ff027b82 */ /* 0x000e640000000a00 */
[----:B-1----:R1:W5:Y:S01]  /*0110*/  LDG.E R49, desc[UR40][R2.64] ;  /* 0x0000002802317981 */ /* 0x002362000c1e1900 */
[----:B------:R-:W-:Y:S01]  /*0120*/  HFMA2 R96, -RZ, RZ, 0, 5.9604644775390625e-08 ;  /* 0x00000001ff607431 */ /* 0x000fe200000001ff */
[----:B------:R-:W-:Y:S05]  /*0130*/  BRA `(.L_x_0) ;  /* 0x00000000000c7947 */ /* 0x000fea0003800000 */
.L_x_1:
[----:B------:R-:W1:Y:S01]  /*0140*/  LDCU UR6, c[0x0][0x880] ;  /* 0x00011000ff0677ac */ /* 0x000e620008000800 */
[----:B------:R-:W-:Y:S01]  /*0150*/  HFMA2 R96, -RZ, RZ, 0, 5.9604644775390625e-08 ;  /* 0x00000001ff607431 */ /* 0x000fe200000001ff */
[----:B-1----:R-:W-:-:S07]  /*0160*/  MOV R49, UR6 ;  /* 0x0000000600317c02 */ /* 0x002fce0008000f00 */
.L_x_0:
[----:B------:R-:W2:Y:S02]  /*0170*/  LDCU.64 UR6, c[0x0][0x8b0] ;  /* 0x00011600ff0677ac */ /* 0x000ea40008000a00 */
[----:B--2---:R-:W-:-:S04]  /*0180*/  UISETP.NE.U32.AND UP0, UPT, UR6, URZ, UPT ;  /* 0x000000ff0600728c */ /* 0x004fc8000bf05070 */
[----:B------:R-:W-:-:S09]  /*0190*/  UISETP.NE.AND.EX UP0, UPT, UR7, URZ, UPT, UP0 ;  /* 0x000000ff0700728c */ /* 0x000fd2000bf05300 */
[----:B------:R-:W-:Y:S05]  /*01a0*/  BRA.U UP0, `(.L_x_2) ;  /* 0x0000000100247547 */ /* 0x000fea000b800000 */
[----:B------:R-:W2:Y:S02]  /*01b0*/  LDCU.64 UR6, c[0x0][0x8a8] ;  /* 0x00011500ff0677ac */ /* 0x000ea40008000a00 */
[----:B--2---:R-:W-:-:S04]  /*01c0*/  UISETP.NE.U32.AND UP0, UPT, UR6, URZ, UPT ;  /* 0x000000ff0600728c */ /* 0x004fc8000bf05070 */
[----:B------:R-:W-:-:S09]  /*01d0*/  UISETP.NE.AND.EX UP0, UPT, UR7, URZ, UPT, UP0 ;  /* 0x000000ff0700728c */ /* 0x000fd2000bf05300 */
[----:B------:R-:W-:Y:S05]  /*01e0*/  BRA.U !UP0, `(.L_x_3) ;  /* 0x00000001080c7547 */ /* 0x000fea000b800000 */
[----:B-1----:R-:W1:Y:S02]  /*01f0*/  LDC.64 R2, c[0x0][0x8a8] ;  /* 0x00022a00ff027b82 */ /* 0x002e640000000a00 */
[----:B-1----:R2:W5:Y:S01]  /*0200*/  LDG.E R47, desc[UR40][R2.64] ;  /* 0x00000028022f7981 */ /* 0x002562000c1e1900 */
[----:B------:R-:W-:Y:S05]  /*0210*/  BRA `(.L_x_2) ;  /* 0x0000000000087947 */ /* 0x000fea0003800000 */
.L_x_3:
[----:B------:R-:W2:Y:S02]  /*0220*/  LDCU UR6, c[0x0][0x8a0] ;  /* 0x00011400ff0677ac */ /* 0x000ea40008000800 */
[----:B--2---:R-:W-:Y:S02]  /*0230*/  MOV R47, UR6 ;  /* 0x00000006002f7c02 */ /* 0x004fe40008000f00 */
.L_x_2:
[----:B------:R-:W-:Y:S01]  /*0240*/  IMAD.U32 R0, RZ, RZ, UR8 ;  /* 0x00000008ff007e24 */ /* 0x000fe2000f8e00ff */
[----:B------:R-:W-:Y:S04]  /*0250*/  BSSY.RECONVERGENT B0, `(.L_x_4) ;  /* 0x000000c000007945 */ /* 0x000fe80003800200 */
[C---:B------:R-:W-:Y:S02]  /*0260*/  ISETP.NE.OR P1, PT, R0.reuse, 0x1, !P5 ;  /* 0x000000010000780c */ /* 0x040fe40006f25670 */
[----:B------:R-:W-:-:S11]  /*0270*/  ISETP.NE.OR P0, PT, R0, 0x3, !P5 ;  /* 0x000000030000780c */ /* 0x000fd60006f05670 */
[----:B------:R-:W-:Y:S05]  /*0280*/  @P1 BRA `(.L_x_5) ;  /* 0x0000000000201947 */ /* 0x000fea0003800000 */
[----:B------:R-:W3:Y:S02]  /*0290*/  LDCU.64 UR6, c[0x0][0x348] ;  /* 0x00006900ff0677ac */ /* 0x000ee40008000a00 */
[----:B---3--:R-:W-:Y:S02]  /*02a0*/  UIADD3 UR10, UP1, UPT, UR6, 0x80, URZ ;  /* 0x00000080060a7890 */ /* 0x008fe4000ff3e0ff */
[----:B------:R-:W-:Y:S02]  /*02b0*/  UIADD3 UR6, UP0, UPT, UR6, 0x180, URZ ;  /* 0x0000018006067890 */ /* 0x000fe4000ff1e0ff */
[----:B------:R-:W-:Y:S02]  /*02c0*/  UIADD3.X UR11, UPT, UPT, URZ, UR7, URZ, UP1, !UPT ;  /* 0x00000007ff0b7290 */ /* 0x000fe40008ffe4ff */
[----:B------:R-:W-:-:S07]  /*02d0*/  UIADD3.X UR7, UPT, UPT, URZ, UR7, URZ, UP0, !UPT ;  /* 0x00000007ff077290 */ /* 0x000fce00087fe4ff */
[----:B------:R3:W-:Y:S02]  /*02e0*/  UTMACCTL.PF [UR10] ;  /* 0x000000000a0079b9 */ /* 0x0007e40008040000 */
[----:B------:R3:W-:Y:S02]  /*02f0*/  UTMACCTL.PF [UR6] ;  /* 0x00000000060079b9 */ /* 0x0007e40008040000 */
[----:B---3--:R-:W-:Y:S01]  /*0300*/  NOP ;  /* 0x0000000000007918 */ /* 0x008fe20000000000 */
.L_x_5:
[----:B------:R-:W-:Y:S05]  /*0310*/  BSYNC.RECONVERGENT B0 ;  /* 0x0000000000007941 */ /* 0x000fea0003800200 */
.L_x_4:
[----:B------:R-:W-:Y:S04]  /*0320*/  BSSY.RECONVERGENT B0, `(.L_x_6) ;  /* 0x000000a000007945 */ /* 0x000fe80003800200 */
        /* <DEDUP_REMOVED lines=9> */
.L_x_7:
[----:B------:R-:W-:Y:S05]  /*03c0*/  BSYNC.RECONVERGENT B0 ;  /* 0x0000000000007941 */ /* 0x000fea0003800200 */
.L_x_6:
[----:B------:R-:W3:Y:S01]  /*03d0*/  LDCU.64 UR6, c[0x0][0x888] ;  /* 0x00011100ff0677ac */ /* 0x000ee20008000a00 */
[----:B------:R-:W-:Y:S02]  /*03e0*/  UISETP.EQ.U32.AND UP1, UPT, UR4, URZ, UPT ;  /* 0x000000ff0400728c */ /* 0x000fe4000bf22070 */
[----:B------:R-:W-:Y:S02]  /*03f0*/  UPLOP3.LUT UP2, UPT, UPT, UPT, UPT, 0x80, 0x8 ;  /* 0x000000000008789c */ /* 0x000fe40003f4f070 */
[----:B---3--:R-:W-:-:S04]  /*0400*/  UISETP.NE.U32.AND UP0, UPT, UR6, URZ, UPT ;  /* 0x000000ff0600728c */ /* 0x008fc8000bf05070 */
[----:B------:R-:W-:-:S04]  /*0410*/  UISETP.NE.AND.EX UP0, UPT, UR7, URZ, UPT, UP0 ;  /* 0x000000ff0700728c */ /* 0x000fc8000bf05300 */
[----:B------:R-:W-:-:S04]  /*0420*/  UISETP.EQ.OR.EX UP3, UPT, UR5, URZ, !UP0, UP1 ;  /* 0x000000ff0500728c */ /* 0x000fc8000c762710 */
[----:B------:R-:W-:-:S05]  /*0430*/  UP2UR UR44, UPR, URZ, 0x8 ;  /* 0x00000008ff2c7883 */ /* 0x000fca0008000000 */
[----:B------:R-:W-:Y:S07]  /*0440*/  BRA.U !UP3, `(.L_x_8) ;  /* 0x000000010b207547 */ /* 0x000fee000b800000 */
[----:B------:R-:W-:Y:S01]  /*0450*/  UISETP.NE.U32.AND UP2, UPT, UR4, URZ, UPT ;  /* 0x000000ff0400728c */ /* 0x000fe2000bf45070 */
[----:B-----5:R-:W-:Y:S01]  /*0460*/  FSETP.NEU.AND P0, PT, R49, RZ, PT ;  /* 0x000000ff3100720b */ /* 0x020fe20003f0d000 */
[----:B------:R-:W-:Y:S02]  /*0470*/  USEL UR4, URZ, 0xffffffff, UP0 ;  /* 0xffffffffff047887 */ /* 0x000fe40008000000 */
[----:B------:R-:W-:-:S10]  /*0480*/  UISETP.NE.AND.EX UP2, UPT, UR5, URZ, UPT, UP2 ;  /* 0x000000ff0500728c */ /* 0x000fd4000bf45320 */
[----:B------:R-:W-:Y:S01]  /*0490*/  VOTEU.ANY UP1, P0 ;  /* 0x0000000000ff7886 */ /* 0x000fe20000020100 */
[----:B------:R-:W-:-:S04]  /*04a0*/  @!UP2 USEL UR4, URZ, 0xffffffff, UP1 ;  /* 0xffffffffff04a887 */ /* 0x000fc80008800000 */
[----:B------:R-:W-:-:S04]  /*04b0*/  ULOP3.LUT UR4, UR4, 0x1, URZ, 0xc0, !UPT ;  /* 0x0000000104047892 */ /* 0x000fc8000f8ec0ff */
[----:B------:R-:W-:-:S11]  /*04c0*/  UISETP.NE.U32.AND UP2, UPT, UR4, 0x1, UPT ;  /* 0x000000010400788c */ /* 0x000fd6000bf45070 */
.L_x_8:
[----:B-12---:R-:W1:Y:S01]  /*04d0*/  SHFL.IDX PT, R2, R104, RZ, 0x1f ;  /* 0x00001fff68027589 */ /* 0x006e6200000e0000 */
[----:B------:R-:W-:-:S04]  /*04e0*/  UISETP.NE.AND UP1, UPT, UR8, 0x2, UPT ;  /* 0x000000020800788c */ /* 0x000fc8000bf25270 */
[----:B------:R-:W-:Y:S01]  /*04f0*/  USEL UR13, URZ, 0x1, UP1 ;  /* 0x00000001ff0d7887 */ /* 0x000fe20008800000 */
[----:B-1----:R-:W-:-:S13]  /*0500*/  ISETP.NE.AND P0, PT, R2, RZ, PT ;  /* 0x000000ff0200720c */ /* 0x002fda0003f05270 */
[----:B------:R-:W-:Y:S05]  /*0510*/  @P0 BRA `(.L_x_9) ;  /* 0x0000000400e40947 */ /* 0x000fea0003800000 */
[----:B------:R-:W-:Y:S01]  /*0520*/  ELECT P0, URZ, PT ;  /* 0x0000000000ff782f */ /* 0x000fe20003800000 */
[----:B------:R-:W-:-:S12]  /*0530*/  BSSY.RECONVERGENT B0, `(.L_x_9) ;  /* 0x0000077000007945 */ /* 0x000fd80003800200 */
[----:B------:R-:W-:Y:S05]  /*0540*/  @!P0 BRA `(.L_x_10) ;  /* 0x0000000400d48947 */ /* 0x000fea0003800000 */
[----:B------:R-:W1:Y:S01]  /*0550*/  S2UR UR5, SR_CgaCtaId ;  /* 0x00000000000579c3 */ /* 0x000e620000008800 */
[----:B------:R-:W-:Y:S01]  /*0560*/  UMOV UR6, 0x400 ;  /* 0x0000040000067882 */ /* 0x000fe20000000000 */
[----:B------:R-:W-:Y:S01]  /*0570*/  UMOV UR4, 0x1 ;  /* 0x0000000100047882 */ /* 0x000fe20000000000 */
[----:B-1----:R-:W-:Y:S02]  /*0580*/  ULEA UR5, UR5, UR6, 0x18 ;  /* 0x0000000605057291 */ /* 0x002fe4000f8ec0ff */
[----:B------:R-:W-:-:S04]  /*0590*/  UIADD3 UR6, UPT, UPT, -UR4, 0x100000, URZ ;  /* 0x0010000004067890 */ /* 0x000fc8000fffe1ff */
[----:B------:R-:W-:Y:S02]  /*05a0*/  USHF.L.U32 UR7, UR6, 0xb, URZ ;  /* 0x0000000b06077899 */ /* 0x000fe400080006ff */
[----:B------:R-:W-:Y:S01]  /*05b0*/  USHF.L.U32 UR6, UR6, 0x1, URZ ;  /* 0x0000000106067899 */ /* 0x000fe200080006ff */
[----:B------:R-:W1:Y:S11]  /*05c0*/  FENCE.VIEW.ASYNC.S ;  /* 0x00000000000073c6 */ /* 0x000e760000000000 */
[----:B-1----:R1:W2:Y:S01]  /*05d0*/  SYNCS.EXCH.64 URZ, [UR5], UR6 ;  /* 0x0000000605ff75b2 */ /* 0x0022a20008000100 */
[----:B------:R1:W3:Y:S01]  /*05e0*/  SYNCS.EXCH.64 URZ, [UR5+0x1b0], UR6 ;  /* 0x0001b00605ff75b2 */ /* 0x0002e20008000100 */
[----:B------:R1:W4:Y:S01]  /*05f0*/  SYNCS.EXCH.64 URZ, [UR5+0x8], UR6 ;  /* 0x0000080605ff75b2 */ /* 0x0003220008000100 */
[----:B------:R1:W1:Y:S01]  /*0600*/  SYNCS.EXCH.64 URZ, [UR5+0x1b8], UR6 ;  /* 0x0001b80605ff75b2 */ /* 0x0002620008000100 */
        /* <DEDUP_REMOVED lines=104> */
[----:B--234-:R-:W-:Y:S01]  /*0c90*/  NOP ;  /* 0x0000000000007918 */ /* 0x01cfe20000000000 */
.L_x_10:
[----:B-1----:R-:W-:Y:S05]  /*0ca0*/  BSYNC.RECONVERGENT B0 ;  /* 0x0000000000007941 */ /* 0x002fea0003800200 */
.L_x_9:
[----:B------:R-:W1:Y:S01]  /*0cb0*/  SHFL.IDX PT, R2, R104, RZ, 0x1f ;  /* 0x00001fff68027589 */ /* 0x000e6200000e0000 */
[----:B------:R-:W-:Y:S01]  /*0cc0*/  NOP ;  /* 0x0000000000007918 */ /* 0x000fe20000000000 */
[----:B-1----:R-:W-:-:S13]  /*0cd0*/  ISETP.NE.AND P0, PT, R2, 0x1, PT ;  /* 0x000000010200780c */ /* 0x002fda0003f05270 */
[----:B------:R-:W-:Y:S05]  /*0ce0*/  @P0 BRA `(.L_x_11) ;  /* 0x0000000000400947 */ /* 0x000fea0003800000 */
[----:B------:R-:W1:Y:S01]  /*0cf0*/  S2UR UR6, SR_CgaCtaId ;  /* 0x00000000000679c3 */ /* 0x000e620000008800 */
[----:B------:R-:W-:Y:S01]  /*0d00*/  UMOV UR7, 0x400 ;  /* 0x0000040000077882 */ /* 0x000fe20000000000 */
[----:B------:R-:W-:Y:S01]  /*0d10*/  UMOV UR5, 0x20 ;  /* 0x0000002000057882 */ /* 0x000fe20000000000 */
[----:B------:R-:W-:Y:S01]  /*0d20*/  UMOV UR4, 0x80 ;  /* 0x0000008000047882 */ /* 0x000fe20000000000 */
[----:B------:R-:W-:-:S04]  /*0d30*/  UIADD3 UR10, UPT, UPT, -UR5, 0x100000, URZ ;  /* 0x00100000050a7890 */ /* 0x000fc8000fffe1ff */
[----:B------:R-:W-:Y:S02]  /*0d40*/  USHF.L.U32 UR11, UR10, 0xb, URZ ;  /* 0x0000000b0a0b7899 */ /* 0x000fe400080006ff */
[----:B------:R-:W-:Y:S02]  /*0d50*/  USHF.L.U32 UR10, UR10, 0x1, URZ ;  /* 0x000000010a0a7899 */ /* 0x000fe400080006ff */
[----:B------:R-:W-:-:S04]  /*0d60*/  UIADD3 UR4, UPT, UPT, -UR4, 0x100000, URZ ;  /* 0x0010000004047890 */ /* 0x000fc8000fffe1ff */
[----:B------:R-:W-:Y:S02]  /*0d70*/  USHF.L.U32 UR5, UR4, 0xb, URZ ;  /* 0x0000000b04057899 */ /* 0x000fe400080006ff */
[----:B------:R-:W-:Y:S01]  /*0d80*/  USHF.L.U32 UR4, UR4, 0x1, URZ ;  /* 0x0000000104047899 */ /* 0x000fe200080006ff */
[----:B------:R-:W-:Y:S01]  /*0d90*/  ELECT P0, URZ, PT ;  /* 0x0000000000ff782f */ /* 0x000fe20003800000 */
[----:B-1----:R-:W-:Y:S01]  /*0da0*/  ULEA UR6, UR6, UR7, 0x18 ;  /* 0x0000000706067291 */ /* 0x002fe2000f8ec0ff */
[----:B------:R-:W1:Y:S11]  /*0db0*/  FENCE.VIEW.ASYNC.S ;  /* 0x00000000000073c6 */ /* 0x000e760000000000 */
[----:B-1----:R1:W2:Y:S01]  /*0dc0*/  SYNCS.EXCH.64 URZ, [UR6+0x360], UR10 ;  /* 0x0003600a06ff75b2 */ /* 0x0022a20008000100 */
[----:B------:R1:W3:Y:S01]  /*0dd0*/  SYNCS.EXCH.64 URZ, [UR6+0x368], UR4 ;  /* 0x0003680406ff75b2 */ /* 0x0002e20008000100 */
[----:B------:R-:W-:Y:S01]  /*0de0*/  NOP ;  /* 0x0000000000007918 */ /* 0x000fe20000000000 */
.L_x_11:
[----:B------:R-:W4:Y:S01]  /*0df0*/  SHFL.IDX PT, R2, R104, RZ, 0x1f ;  /* 0x00001fff68027589 */ /* 0x000f2200000e0000 */
[----:B------:R-:W-:Y:S01]  /*0e00*/  NOP ;  /* 0x0000000000007918 */ /* 0x000fe20000000000 */
[----:B----4-:R-:W-:-:S13]  /*0e10*/  ISETP.NE.AND P0, PT, R2, 0x3, PT ;  /* 0x000000030200780c */ /* 0x010fda0003f05270 */
[----:B------:R-:W-:Y:S05]  /*0e20*/  @P0 BRA `(.L_x_12) ;  /* 0x0000000000300947 */ /* 0x000fea0003800000 */
[----:B-1----:R-:W1:Y:S01]  /*0e30*/  S2UR UR5, SR_CgaCtaId ;  /* 0x00000000000579c3 */ /* 0x002e620000008800 */
[----:B------:R-:W-:Y:S01]  /*0e40*/  UMOV UR6, 0x400 ;  /* 0x0000040000067882 */ /* 0x000fe20000000000 */
[----:B------:R-:W-:Y:S01]  /*0e50*/  UMOV UR4, 0x20 ;  /* 0x0000002000047882 */ /* 0x000fe20000000000 */
[----:B------:R-:W-:Y:S01]  /*0e60*/  ELECT P0, URZ, PT ;  /* 0x0000000000ff782f */ /* 0x000fe20003800000 */
[----:B-1----:R-:W-:Y:S02]  /*0e70*/  ULEA UR5, UR5, UR6, 0x18 ;  /* 0x0000000605057291 */ /* 0x002fe4000f8ec0ff */
[----:B------:R-:W-:-:S04]  /*0e80*/  UIADD3 UR6, UPT, UPT, -UR4, 0x100000, URZ ;  /* 0x0010000004067890 */ /* 0x000fc8000fffe1ff */
[----:B------:R-:W-:Y:S02]  /*0e90*/  USHF.L.U32 UR7, UR6, 0xb, URZ ;  /* 0x0000000b06077899 */ /* 0x000fe400080006ff */
[----:B------:R-:W-:Y:S01]  /*0ea0*/  USHF.L.U32 UR6, UR6, 0x1, URZ ;  /* 0x0000000106067899 */ /* 0x000fe200080006ff */
[----:B------:R-:W1:Y:S11]  /*0eb0*/  FENCE.VIEW.ASYNC.S ;  /* 0x00000000000073c6 */ /* 0x000e760000000000 */
[----:B-1----:R4:W1:Y:S01]  /*0ec0*/  SYNCS.EXCH.64 URZ, [UR5+0x370], UR6 ;  /* 0x0003700605ff75b2 */ /* 0x0028620008000100 */
[----:B------:R4:W1:Y:S02]  /*0ed0*/  SYNCS.EXCH.64 URZ, [UR5+0x378], UR6 ;  /* 0x0003780605ff75b2 */ /* 0x0008640008000100 */
[----:B----4-:R-:W-:Y:S01]  /*0ee0*/  NOP ;  /* 0x0000000000007918 */ /* 0x010fe20000000000 */
.L_x_12:
[----:B------:R-:W4:Y:S01]  /*0ef0*/  SHFL.IDX PT, R2, R104, RZ, 0x1f ;  /* 0x00001fff68027589 */ /* 0x000f2200000e0000 */
[----:B------:R-:W-:Y:S01]  /*0f00*/  NOP ;  /* 0x0000000000007918 */ /* 0x000fe20000000000 */
[----:B----4-:R-:W-:-:S13]  /*0f10*/  ISETP.NE.AND P0, PT, R2, 0x4, PT ;  /* 0x000000040200780c */ /* 0x010fda0003f05270 */
[----:B------:R-:W-:Y:S05]  /*0f20*/  @P0 BRA `(.L_x_13) ;  /* 0x00000000004c0947 */ /* 0x000fea0003800000 */
[----:B-1----:R-:W1:Y:S01]  /*0f30*/  S2UR UR5, SR_CgaCtaId ;  /* 0x00000000000579c3 */ /* 0x002e620000008800 */
[----:B------:R-:W-:Y:S01]  /*0f40*/  UMOV UR7, 0x100 ;  /* 0x0000010000077882 */ /* 0x000fe20000000000 */
[----:B------:R-:W-:Y:S01]  /*0f50*/  UMOV UR6, 0x400 ;  /* 0x0000040000067882 */ /* 0x000fe20000000000 */
[----:B------:R-:W-:Y:S01]  /*0f60*/  USEL UR7, UR7, 0xe0, UP2 ;  /* 0x000000e007077887 */ /* 0x000fe20009000000 */
[----:B------:R-:W-:Y:S01]  /*0f70*/  UMOV UR4, 0x1 ;  /* 0x0000000100047882 */ /* 0x000fe20000000000 */
[----:B------:R-:W-:Y:S01]  /*0f80*/  ELECT P0, URZ, PT ;  /* 0x0000000000ff782f */ /* 0x000fe20003800000 */
[----:B------:R-:W-:-:S04]  /*0f90*/  UIADD3 UR10, UPT, UPT, -UR4, 0x100000, URZ ;  /* 0x00100000040a7890 */ /* 0x000fc8000fffe1ff */
[----:B------:R-:W-:Y:S02]  /*0fa0*/  USHF.L.U32 UR11, UR10, 0xb, URZ ;  /* 0x0000000b0a0b7899 */ /* 0x000fe400080006ff */
[----:B------:R-:W-:Y:S02]  /*0fb0*/  USHF.L.U32 UR10, UR10, 0x1, URZ ;  /* 0x000000010a0a7899 */ /* 0x000fe400080006ff */
[----:B-1----:R-:W-:Y:S02]  /*0fc0*/  ULEA UR5, UR5, UR6, 0x18 ;  /* 0x0000000605057291 */ /* 0x002fe4000f8ec0ff */
[----:B------:R-:W-:-:S04]  /*0fd0*/  UIADD3 UR6, UPT, UPT, -UR7, 0x100000, URZ ;  /* 0x0010000007067890 */ /* 0x000fc8000fffe1ff */
[----:B------:R-:W-:Y:S02]  /*0fe0*/  USHF.L.U32 UR7, UR6, 0xb, URZ ;  /* 0x0000000b06077899 */ /* 0x000fe400080006ff */
[----:B------:R-:W-:Y:S01]  /*0ff0*/  USHF.L.U32 UR6, UR6, 0x1, URZ ;  /* 0x0000000106067899 */ /* 0x000fe200080006ff */
[----:B------:R-:W1:Y:S03]  /*1000*/  FENCE.VIEW.ASYNC.S ;  /* 0x00000000000073c6 */ /* 0x000e660000000000 */
[----:B-1----:R4:W1:Y:S08]  /*1010*/  SYNCS.EXCH.64 URZ, [UR5+0x380], UR10 ;  /* 0x0003800a05ff75b2 */ /* 0x0028700008000100 */
[----:B------:R4:W1:Y:S01]  /*1020*/  SYNCS.EXCH.64 URZ, [UR5+0x390], UR6 ;  /* 0x0003900605ff75b2 */ /* 0x0008620008000100 */
[----:B------:R4:W1:Y:S01]  /*1030*/  SYNCS.EXCH.64 URZ, [UR5+0x388], UR10 ;  /* 0x0003880a05ff75b2 */ /* 0x0008620008000100 */
[----:B------:R4:W1:Y:S02]  /*1040*/  SYNCS.EXCH.64 URZ, [UR5+0x398], UR6 ;  /* 0x0003980605ff75b2 */ /* 0x0008640008000100 */
[----:B----4-:R-:W-:Y:S01]  /*1050*/  NOP ;  /* 0x0000000000007918 */ /* 0x010fe20000000000 */
.L_x_13:
[----:B------:R-:W4:Y:S01]  /*1060*/  SHFL.IDX PT, R2, R104, RZ, 0x1f ;  /* 0x00001fff68027589 */ /* 0x000f2200000e0000 */
[----:B------:R-:W-:Y:S01]  /*1070*/  NOP ;  /* 0x0000000000007918 */ /* 0x000fe20000000000 */
[----:B----4-:R-:W-:-:S13]  /*1080*/  ISETP.NE.AND P0, PT, R2, 0x5, PT ;  /* 0x000000050200780c */ /* 0x010fda0003f05270 */
[----:B------:R-:W-:Y:S05]  /*1090*/  @P0 BRA `(.L_x_14) ;  /* 0x0000000000580947 */ /* 0x000fea0003800000 */
[----:B-1----:R-:W1:Y:S01]  /*10a0*/  S2UR UR6, SR_CgaCtaId ;  /* 0x00000000000679c3 */ /* 0x002e620000008800 */
        /* <DEDUP_REMOVED lines=12> */
[----:B-1----:R4:W1:Y:S01]  /*1170*/  SYNCS.EXCH.64 URZ, [UR6+0x3a0], UR10 ;  /* 0x0003a00a06ff75b2 */ /* 0x0028620008000100 */
[----:B------:R4:W1:Y:S01]  /*1180*/  SYNCS.EXCH.64 URZ, [UR6+0x3c0], UR4 ;  /* 0x0003c00406ff75b2 */ /* 0x0008620008000100 */
[----:B------:R4:W1:Y:S01]  /*1190*/  SYNCS.EXCH.64 URZ, [UR6+0x3a8], UR10 ;  /* 0x0003a80a06ff75b2 */ /* 0x0008620008000100 */
[----:B------:R4:W1:Y:S01]  /*11a0*/  SYNCS.EXCH.64 URZ, [UR6+0x3c8], UR4 ;  /* 0x0003c80406ff75b2 */ /* 0x0008620008000100 */
[----:B------:R4:W1:Y:S01]  /*11b0*/  SYNCS.EXCH.64 URZ, [UR6+0x3b0], UR10 ;  /* 0x0003b00a06ff75b2 */ /* 0x0008620008000100 */
[----:B------:R4:W1:Y:S01]  /*11c0*/  SYNCS.EXCH.64 URZ, [UR6+0x3d0], UR4 ;  /* 0x0003d00406ff75b2 */ /* 0x0008620008000100 */
[----:B------:R4:W1:Y:S01]  /*11d0*/  SYNCS.EXCH.64 URZ, [UR6+0x3b8], UR10 ;  /* 0x0003b80a06ff75b2 */ /* 0x0008620008000100 */
[----:B------:R4:W1:Y:S02]  /*11e0*/  SYNCS.EXCH.64 URZ, [UR6+0x3d8], UR4 ;  /* 0x0003d80406ff75b2 */ /* 0x0008640008000100 */
[----:B----4-:R-:W-:Y:S01]  /*11f0*/  NOP ;  /* 0x0000000000007918 */ /* 0x010fe20000000000 */
.L_x_14:
        /* <DEDUP_REMOVED lines=14> */
[----:B------:R4:W1:Y:S01]  /*12e0*/  SYNCS.EXCH.64 URZ, [UR5+0x3f0], UR6 ;  /* 0x0003f00605ff75b2 */ /* 0x0008620008000100 */
[----:B------:R4:W1:Y:S01]  /*12f0*/  SYNCS.EXCH.64 URZ, [UR5+0x3e8], UR6 ;  /* 0x0003e80605ff75b2 */ /* 0x0008620008000100 */
[----:B------:R4:W1:Y:S02]  /*1300*/  SYNCS.EXCH.64 URZ, [UR5+0x3f8], UR6 ;  /* 0x0003f80605ff75b2 */ /* 0x0008640008000100 */
[----:B----4-:R-:W-:Y:S01]  /*1310*/  NOP ;  /* 0x0000000000007918 */ /* 0x010fe20000000000 */
.L_x_15:
[----:B-1----:R-:W1:Y:S01]  /*1320*/  S2UR UR5, SR_CTAID.X ;  /* 0x00000000000579c3 */ /* 0x002e620000002500 */
[----:B------:R-:W-:-:S05]  /*1330*/  CS2R.32 R97, SR_CgaSize ;  /* 0x0000000000617805 */ /* 0x000fca0000008a00 */
[----:B------:R-:W-:-:S05]  /*1340*/  IMAD R97, R97, -0xa0, RZ ;  /* 0xffffff6061617824 */ /* 0x000fca00078e02ff */
[----:B------:R-:W-:-:S14]  /*1350*/  R2UR UR7, R97 ;  /* 0x00000000610772ca */ /* 0x000fdc00000e0000 */
[----:B------:R-:W4:Y:S01]  /*1360*/  LDCU UR7, c[0x0][UR7+0x2b0] ;  /* 0x00005600070777ac */ /* 0x000f220008000800 */
[----:B------:R-:W-:Y:S01]  /*1370*/  NOP ;  /* 0x0000000000007918 */ /* 0x000fe20000000000 */
[----:B------:R-:W-:-:S05]  /*1380*/  CS2R.32 R97, SR_CgaSize ;  /* 0x0000000000617805 */ /* 0x000fca0000008a00 */
[----:B------:R-:W-:-:S05]  /*1390*/  IMAD R97, R97, -0xa0, RZ ;  /* 0xffffff6061617824 */ /* 0x000fca00078e02ff */
[----:B------:R-:W-:-:S14]  /*13a0*/  R2UR UR6, R97 ;  /* 0x00000000610672ca */ /* 0x000fdc00000e0000 */
[----:B------:R-:W2:Y:S01]  /*13b0*/  LDCU UR6, c[0x0][UR6+0x2b4] ;  /* 0x00005680060677ac */ /* 0x000ea20008000800 */
[----:B------:R-:W3:Y:S08]  /*13c0*/  S2UR UR4, SR_CTAID.Y ;  /* 0x00000000000479c3 */ /* 0x000ef00000002600 */
[----:B------:R-:W2:Y:S01]  /*13d0*/  LDC R9, c[0x0][0xb24] ;  /* 0x0002c900ff097b82 */ /* 0x000ea20000000800 */
[----:B-1----:R-:W-:-:S02]  /*13e0*/  I2FP.F32.U32 R5, UR5 ;  /* 0x0000000500057c45 */ /* 0x002fc40008201000 */
[----:B------:R-:W-:-:S05]  /*13f0*/  CS2R.32 R3, SR_CgaSize ;  /* 0x0000000000037805 */ /* 0x000fca0000008a00 */
[----:B------:R-:W-:-:S06]  /*1400*/  IMAD R3, R3, -0xa0, RZ ;  /* 0xffffff6003037824 */ /* 0x000fcc00078e02ff */
[----:B------:R-:W1:Y:S01]  /*1410*/  LDC R3, c[0x0][R3+0x2a0] ;  /* 0x0000a80003037b82 */ /* 0x000e620000000800 */
[----:B------:R-:W-:Y:S01]  /*1420*/  MOV R97, UR5 ;  /* 0x0000000500617c02 */ /* 0x000fe20008000f00 */
[----:B----4-:R-:W-:Y:S01]  /*1430*/  FMUL R5, R5, UR7 ;  /* 0x0000000705057c20 */ /* 0x010fe20008400000 */
[----:B---3--:R-:W-:Y:S02]  /*1440*/  I2FP.F32.U32 R4, UR4 ;  /* 0x0000000400047c45 */ /* 0x008fe40008201000 */
[----:B------:R-:W-:-:S05]  /*1450*/  CS2R.32 R2, SR_CgaSize ;  /* 0x0000000000027805 */ /* 0x000fca0000008a00 */
[----:B------:R-:W-:-:S06]  /*1460*/  IMAD R2, R2, -0xa0, RZ ;  /* 0xffffff6002027824 */ /* 0x000fcc00078e02ff */
[----:B------:R-:W3:Y:S01]  /*1470*/  LDC R2, c[0x0][R2+0x2a4] ;  /* 0x0000a90002027b82 */ /* 0x000ee20000000800 */
[----:B------:R-:W4:Y:S01]  /*1480*/  F2I.U32.TRUNC.NTZ R90, R5 ;  /* 0x00000005005a7305 */ /* 0x000f22000020f000 */
[----:B------:R-:W-:Y:S01]  /*1490*/  MOV R91, UR4 ;  /* 0x00000004005b7c02 */ /* 0x000fe20008000f00 */
[----:B--2---:R-:W-:-:S05]  /*14a0*/  FMUL R4, R4, UR6 ;  /* 0x0000000604047c20 */ /* 0x004fca0008400000 */
[----:B------:R-:W-:Y:S01]  /*14b0*/  BAR.SYNC.DEFER_BLOCKING 0x0 ;  /* 0x0000000000007b1d */ /* 0x000fe20000010000 */
[----:B------:R-:W-:-:S05]  /*14c0*/  ISETP.GE.AND P0, PT, R9, 0x1, PT ;  /* 0x000000010900780c */ /* 0x000fca0003f06270 */
[----:B------:R-:W2:Y:S02]  /*14d0*/  F2I.U32.TRUNC.NTZ R79, R4 ;  /* 0x00000004004f7305 */ /* 0x000ea4000020f000 */
[----:B------:R-:W3:Y:S01]  /*14e0*/  S2UR UR36, SR_CTAID.Z ;  /* 0x00000000002479c3 */ /* 0x000ee20000002700 */
[----:B----4-:R-:W-:-:S05]  /*14f0*/  IADD3 R90, PT, PT, -R90, RZ, RZ ;  /* 0x000000ff5a5a7210 */ /* 0x010fca0007ffe1ff */
[----:B-1----:R-:W-:Y:S01]  /*1500*/  IMAD R90, R3, R90, UR5 ;  /* 0x00000005035a7e24 */ /* 0x002fe2000f8e025a */
[----:B--2---:R-:W-:-:S05]  /*1510*/  IADD3 R79, PT, PT, -R79, RZ, RZ ;  /* 0x000000ff4f4f7210 */ /* 0x004fca0007ffe1ff */
[----:B---3--:R-:W-:Y:S01]  /*1520*/  IMAD R79, R2, R79, UR4 ;  /* 0x00000004024f7e24 */ /* 0x008fe2000f8e024f */
[----:B------:R-:W-:Y:S06]  /*1530*/  @!P0 BRA `(.L_x_16) ;  /* 0x0000000000b88947 */ /* 0x000fec0003800000 */
[----:B------:R-:W1:Y:S01]  /*1540*/  LDC.64 R4, c[0x0][0xb18] ;  /* 0x0002c600ff047b82 */ /* 0x000e620000000a00 */
[----:B------:R-:W-:-:S07]  /*1550*/  ISETP.NE.AND P0, PT, R9, 0x1, PT ;  /* 0x000000010900780c */ /* 0x000fce0003f05270 */
[----:B------:R-:W2:Y:S08]  /*1560*/  LDC R10, c[0x0][0xb0c] ;  /* 0x0002c300ff0a7b82 */ /* 0x000eb00000000800 */
[----:B------:R-:W3:Y:S08]  /*1570*/  LDC R11, c[0x0][0x370] ;  /* 0x0000dc00ff0b7b82 */ /* 0x000ef00000000800 */
[----:B------:R-:W4:Y:S01]  /*1580*/  LDC R12, c[0x0][0x374] ;  /* 0x0000dd00ff0c7b82 */ /* 0x000f220000000800 */
[----:B-1----:R-:W-:-:S07]  /*1590*/  ISETP.NE.AND P1, PT, R4, 0x1, PT ;  /* 0x000000010400780c */ /* 0x002fce0003f25270 */
[----:B------:R-:W3:Y:S01]  /*15a0*/  LDC.64 R6, c[0x0][0xb10] ;  /* 0x0002c400ff067b82 */ /* 0x000ee20000000a00 */
[----:B--2---:R-:W-:-:S07]  /*15b0*/  ISETP.NE.AND P2, PT, R10, 0x1, PT ;  /* 0x000000010a00780c */ /* 0x004fce0003f45270 */
[----:B------:R-:W1:Y:S08]  /*15c0*/  LDC R8, c[0x0][0xb20] ;  /* 0x0002c800ff087b82 */ /* 0x000e700000000800 */
[----:B------:R-:W2:Y:S01]  /*15d0*/  LDC.64 R2, c[0x0][0xb28] ;  /* 0x0002ca00ff027b82 */ /* 0x000ea20000000a00 */
[----:B----4-:R-:W-:-:S04]  /*15e0*/  IMAD.HI.U32 R13, R12, R5, RZ ;  /* 0x000000050c0d7227 */ /* 0x010fc800078e00ff */
[----:B------:R-:W-:-:S04]  /*15f0*/  IMAD.HI.U32 R5, R91, R5, RZ ;  /* 0x000000055b057227 */ /* 0x000fc800078e00ff */
[----:B---3--:R-:W-:-:S04]  /*1600*/  IMAD.HI.U32 R14, R11, R6, RZ ;  /* 0x000000060b0e7227 */ /* 0x008fc800078e00ff */
[----:B------:R-:W-:Y:S01]  /*1610*/  IMAD.HI.U32 R16, R97, R6, RZ ;  /* 0x0000000661107227 */ /* 0x000fe200078e00ff */
[-C--:B------:R-:W-:Y:S02]  /*1620*/  @P2 SHF.R.U32.HI R11, RZ, R7.reuse, R14 ;  /* 0x00000007ff0b2219 */ /* 0x080fe4000001160e */
[-C--:B-1----:R-:W-:Y:S02]  /*1630*/  @P1 SHF.R.U32.HI R12, RZ, R8.reuse, R13 ;  /* 0x00000008ff0c1219 */ /* 0x082fe4000001160d */
[----:B------:R-:W-:Y:S02]  /*1640*/  SHF.R.U32.HI R8, RZ, R8, R5 ;  /* 0x00000008ff087219 */ /* 0x000fe40000011605 */
[----:B------:R-:W-:Y:S02]  /*1650*/  SHF.R.U32.HI R16, RZ, R7, R16 ;  /* 0x00000007ff107219 */ /* 0x000fe40000011610 */
[----:B------:R-:W-:Y:S01]  /*1660*/  SEL R5, R91, R8, !P1 ;  /* 0x000000085b057207 */ /* 0x000fe20004800000 */
[----:B--2---:R-:W-:Y:S01]  /*1670*/  IMAD.HI.U32 R14, R12, R2, RZ ;  /* 0x000000020c0e7227 */ /* 0x004fe200078e00ff */
[----:B------:R-:W-:-:S03]  /*1680*/  SEL R7, R97, R16, !P2 ;  /* 0x0000001061077207 */ /* 0x000fc60005000000 */
[----:B------:R-:W-:Y:S01]  /*1690*/  IMAD.HI.U32 R6, R11, R2, RZ ;  /* 0x000000020b067227 */ /* 0x000fe200078e00ff */
[----:B------:R-:W-:-:S04]  /*16a0*/  @P0 SHF.R.U32.HI R12, RZ, R3, R14 ;  /* 0x00000003ff0c0219 */ /* 0x000fc8000001160e */
[----:B------:R-:W-:Y:S01]  /*16b0*/  @P0 SHF.R.U32.HI R11, RZ, R3, R6 ;  /* 0x00000003ff0b0219 */ /* 0x000fe20000011606 */
[----:B------:R-:W-:-:S04]  /*16c0*/  IMAD R12, R12, R9, RZ ;  /* 0x000000090c0c7224 */ /* 0x000fc800078e02ff */
[----:B------:R-:W-:Y:S01]  /*16d0*/  IMAD R6, R11, R9, RZ ;  /* 0x000000090b067224 */ /* 0x000fe200078e02ff */
[----:B------:R-:W-:-:S04]  /*16e0*/  ISETP.GE.AND P1, PT, R5, R12, PT ;  /* 0x0000000c0500720c */ /* 0x000fc80003f26270 */
[----:B------:R-:W-:Y:S01]  /*16f0*/  ISETP.GE.OR P1, PT, R7, R6, P1 ;  /* 0x000000060700720c */ /* 0x000fe20000f26670 */
[----:B------:R-:W-:-:S05]  /*1700*/  IMAD.HI.U32 R6, R5, R2, RZ ;  /* 0x0000000205067227 */ /* 0x000fca00078e00ff */
[----:B------:R-:W-:-:S04]  /*1710*/  SHF.R.U32.HI R6, RZ, R3, R6 ;  /* 0x00000003ff067219 */ /* 0x000fc80000011606 */
[----:B------:R-:W-:-:S03]  /*1720*/  SEL R6, R5, R6, !P0 ;  /* 0x0000000605067207 */ /* 0x000fc60004000000 */
[----:B------:R-:W-:Y:S01]  /*1730*/  @!P1 IMAD.HI.U32 R8, R7, R2, RZ ;  /* 0x0000000207089227 */ /* 0x000fe200078e00ff */
[----:B------:R-:W-:-:S04]  /*1740*/  IADD3 R2, PT, PT, -R6, RZ, RZ ;  /* 0x000000ff06027210 */ /* 0x000fc80007ffe1ff */
[----:B------:R-:W-:Y:S01]  /*1750*/  @!P1 SHF.R.U32.HI R8, RZ, R3, R8 ;  /* 0x00000003ff089219 */ /* 0x000fe20000011608 */
[----:B------:R-:W-:-:S03]  /*1760*/  IMAD R2, R9, R2, R5 ;  /* 0x0000000209027224 */ /* 0x000fc600078e0205 */
[----:B------:R-:W-:Y:S02]  /*1770*/  @!P1 SEL R3, R7, R8, !P0 ;  /* 0x0000000807039207 */ /* 0x000fe40004000000 */
[----:B------:R-:W-:-:S03]  /*1780*/  IADD3 R8, PT, PT, -R5, RZ, RZ ;  /* 0x000000ff05087210 */ /* 0x000fc60007ffe1ff */
[--C-:B------:R-:W-:Y:S02]  /*1790*/  @!P1 IMAD.IADD R6, R6, 0x1, -R3.reuse ;  /* 0x0000000106069824 */ /* 0x100fe400078e0a03 */
[----:B------:R-:W-:Y:S01]  /*17a0*/  @!P1 IMAD R3, R2, R11, R3 ;  /* 0x0000000b02039224 */ /* 0x000fe200078e0203 */
[----:B------:R-:W-:Y:S01]  /*17b0*/  IADD3 R2, PT, PT, -R7, RZ, RZ ;  /* 0x000000ff07027210 */ /* 0x000fe20007ffe1ff */
[----:B------:R-:W-:Y:S02]  /*17c0*/  @!P1 IMAD R5, R6, R9, R7 ;  /* 0x0000000906059224 */ /* 0x000fe400078e0207 */
[----:B------:R-:W-:Y:S02]  /*17d0*/  IMAD R8, R4, R8, R91 ;  /* 0x0000000804087224 */ /* 0x000fe400078e025b */
[----:B------:R-:W-:Y:S02]  /*17e0*/  @!P1 IMAD.MOV.U32 R7, RZ, RZ, R3 ;  /* 0x000000ffff079224 */ /* 0x000fe400078e0003 */
[----:B------:R-:W-:-:S02]  /*17f0*/  IMAD R2, R10, R2, R97 ;  /* 0x000000020a027224 */ /* 0x000fc400078e0261 */
[----:B------:R-:W-:Y:S02]  /*1800*/  IMAD R91, R5, R4, R8 ;  /* 0x00000004055b7224 */ /* 0x000fe400078e0208 */
[----:B------:R-:W-:Y:S02]  /*1810*/  IMAD R97, R7, R10, R2 ;  /* 0x0000000a07617224 */ /* 0x000fe400078e0202 */
.L_x_16:
[----:B------:R-:W1:Y:S01]  /*1820*/  LDCU UR4, c[0x0][0xb30] ;  /* 0x00016600ff0477ac */ /* 0x000e620008000800 */
[----:B------:R-:W2:Y:S08]  /*1830*/  S2UR UR37, SR_CgaCtaId ;  /* 0x00000000002579c3 */ /* 0x000eb00000008800 */
[----:B------:R-:W3:Y:S01]  /*1840*/  LDC R40, c[0x0][0xb24] ;  /* 0x0002c900ff287b82 */ /* 0x000ee20000000800 */
[----:B-1----:R-:W-:-:S09]  /*1850*/  UISETP.NE.AND UP1, UPT, UR4, 0x1, UPT ;  /* 0x000000010400788c */ /* 0x002fd2000bf25270 */
[----:B--2---:R-:W-:Y:S05]  /*1860*/  BRA.U UP1, `(.L_x_17) ;  /* 0x0000000101407547 */ /* 0x004fea000b800000 */
[----:B------:R-:W1:Y:S08]  /*1870*/  LDC.64 R4, c[0x0][0xb10] ;  /* 0x0002c400ff047b82 */ /* 0x000e700000000a00 */
[----:B------:R-:W2:Y:S08]  /*1880*/  LDC.64 R2, c[0x0][0xb18] ;  /* 0x0002c600ff027b82 */ /* 0x000eb00000000a00 */
[----:B------:R-:W4:Y:S08]  /*1890*/  LDC R6, c[0x0][0xb20] ;  /* 0x0002c800ff067b82 */ /* 0x000f300000000800 */
[----:B------:R-:W3:Y:S01]  /*18a0*/  LDC R8, c[0x0][0xb0c] ;  /* 0x0002c300ff087b82 */ /* 0x000ee20000000800 */
[----:B-1----:R-:W-:-:S05]  /*18b0*/  IMAD.HI.U32 R4, R97, R4, RZ ;  /* 0x0000000461047227 */ /* 0x002fca00078e00ff */
[----:B------:R-:W-:Y:S01]  /*18c0*/  SHF.R.U32.HI R4, RZ, R5, R4 ;  /* 0x00000005ff047219 */ /* 0x000fe20000011604 */
[----:B--2---:R-:W-:Y:S01]  /*18d0*/  IMAD.HI.U32 R3, R91, R3, RZ ;  /* 0x000000035b037227 */ /* 0x004fe200078e00ff */
[----:B------:R-:W-:-:S04]  /*18e0*/  ISETP.NE.AND P0, PT, R2, 0x1, PT ;  /* 0x000000010200780c */ /* 0x000fc80003f05270 */
[----:B----4-:R-:W-:-:S04]  /*18f0*/  SHF.R.U32.HI R6, RZ, R6, R3 ;  /* 0x00000006ff067219 */ /* 0x010fc80000011603 */
[----:B------:R-:W-:Y:S02]  /*1900*/  SEL R3, R91, R6, !P0 ;  /* 0x000000065b037207 */ /* 0x000fe40004000000 */
[----:B---3--:R-:W-:-:S04]  /*1910*/  ISETP.NE.AND P1, PT, R8, 0x1, PT ;  /* 0x000000010800780c */ /* 0x008fc80003f25270 */
[----:B------:R-:W-:-:S05]  /*1920*/  SEL R4, R97, R4, !P1 ;  /* 0x0000000461047207 */ /* 0x000fca0004800000 */
[----:B------:R-:W-:Y:S02]  /*1930*/  IMAD.IADD R5, R3, 0x1, -R4 ;  /* 0x0000000103057824 */ /* 0x000fe400078e0a04 */
[----:B------:R-:W-:Y:S02]  /*1940*/  IMAD.IADD R3, R4, 0x1, -R3 ;  /* 0x0000000104037824 */ /* 0x000fe400078e0a03 */
[----:B------:R-:W-:Y:S02]  /*1950*/  IMAD R97, R5, R8, R97 ;  /* 0x0000000805617224 */ /* 0x000fe400078e0261 */
[----:B------:R-:W-:-:S07]  /*1960*/  IMAD R91, R3, R2, R91 ;  /* 0x00000002035b7224 */ /* 0x000fce00078e025b */
.L_x_17:
[----:B------:R-:W-:Y:S01]  /*1970*/  BAR.SYNC.DEFER_BLOCKING 0x0 ;  /* 0x0000000000007b1d */ /* 0x000fe20000010000 */
[----:B------:R-:W-:Y:S01]  /*1980*/  UISETP.NE.AND UP1, UPT, UR8, 0x2, UPT ;  /* 0x000000020800788c */ /* 0x000fe2000bf25270 */
[----:B------:R-:W-:Y:S02]  /*1990*/  ISETP.NE.OR P5, PT, R0, 0x2, !P5 ;  /* 0x000000020000780c */ /* 0x000fe40006fa5670 */
[----:B------:R-:W-:-:S06]  /*19a0*/  LOP3.LUT R2, R101, 0x1f, RZ, 0xc0, !PT ;  /* 0x0000001f65027812 */ /* 0x000fcc00078ec0ff */
[----:B------:R-:W-:Y:S05]  /*19b0*/  BRA.U UP1, `(.L_x_18) ;  /* 0x0000002d015c7547 */ /* 0x000fea000b800000 */
[----:B------:R-:W1:Y:S01]  /*19c0*/  LDCU UR13, c[0x0][0x38c] ;  /* 0x00007180ff0d77ac */ /* 0x000e620008000800 */
[----:B------:R-:W2:Y:S01]  /*19d0*/  LDC R9, c[0x0][0x370] ;  /* 0x0000dc00ff097b82 */ /* 0x000ea20000000800 */
[----:B------:R-:W-:Y:S01]  /*19e0*/  PLOP3.LUT P1, PT, PT, PT, UP2, 0x80, 0x8 ;  /* 0x000000000008781c */ /* 0x000fe20003f2f028 */
[----:B------:R-:W-:Y:S01]  /*19f0*/  IMAD.MOV.U32 R15, RZ, RZ, 0x1 ;  /* 0x00000001ff0f7424 */ /* 0x000fe200078e00ff */
[----:B------:R-:W-:Y:S01]  /*1a00*/  ISETP.EQ.OR P4, PT, R2, RZ, P5 ;  /* 0x000000ff0200720c */ /* 0x000fe20002f82670 */
[----:B------:R-:W-:Y:S01]  /*1a10*/  IMAD.MOV.U32 R14, RZ, RZ, RZ ;  /* 0x000000ffff0e7224 */ /* 0x000fe200078e00ff */
[----:B------:R-:W-:Y:S02]  /*1a20*/  PLOP3.LUT P1, PT, P1, PT, PT, 0x8, 0x80 ;  /* 0x000000000080781c */ /* 0x000fe40000f2e170 */
[----:B------:R-:W-:Y:S01]  /*1a30*/  CS2R R12, SRZ ;  /* 0x00000000000c7805 */ /* 0x000fe2000001ff00 */
[----:B------:R-:W-:Y:S01]  /*1a40*/  IMAD.MOV.U32 R10, RZ, RZ, 0x1 ;  /* 0x00000001ff0a7424 */ /* 0x000fe200078e00ff */
[----:B------:R-:W4:Y:S01]  /*1a50*/  LDC R0, c[0x0][0x374] ;  /* 0x0000dd00ff007b82 */ /* 0x000f220000000800 */
[----:B------:R-:W2:Y:S01]  /*1a60*/  LDCU.64 UR22, c[0x0][0x348] ;  /* 0x00006900ff1677ac */ /* 0x000ea20008000a00 */
[----:B------:R-:W-:Y:S01]  /*1a70*/  UMOV UR6, URZ ;  /* 0x000000ff00067c82 */ /* 0x000fe20008000000 */
[----:B-1----:R-:W-:-:S04]  /*1a80*/  UIADD3 UR5, UPT, UPT, UR13, 0x1f, URZ ;  /* 0x0000001f0d057890 */ /* 0x002fc8000fffe0ff */
[----:B------:R-:W-:-:S04]  /*1a90*/  USHF.R.S32.HI UR4, URZ, 0x1f, UR5 ;  /* 0x0000001fff047899 */ /* 0x000fc80008011405 */
[----:B------:R-:W-:-:S04]  /*1aa0*/  ULEA.HI UR4, UR4, UR5, URZ, 0x5 ;  /* 0x0000000504047291 */ /* 0x000fc8000f8f28ff */
[----:B------:R-:W-:Y:S02]  /*1ab0*/  USHF.R.S32.HI UR15, URZ, 0x5, UR4 ;  /* 0x00000005ff0f7899 */ /* 0x000fe40008011404 */
[----:B------:R-:W-:Y:S02]  /*1ac0*/  UIADD3 UR4, UPT, UPT, UR13, -0x1, URZ ;  /* 0xffffffff0d047890 */ /* 0x000fe4000fffe0ff */
[----:B------:R-:W-:Y:S02]  /*1ad0*/  UISETP.LT.U32.AND UP0, UPT, UR15, 0x36, UPT ;  /* 0x000000360f00788c */ /* 0x000fe4000bf01070 */
[----:B------:R-:W-:Y:S02]  /*1ae0*/  UISETP.GE.U32.AND UP1, UPT, UR4, -0x3f, UPT ;  /* 0xffffffc10400788c */ /* 0x000fe4000bf26070 */
[----:B------:R-:W-:Y:S02]  /*1af0*/  USEL UR14, UR15, 0x36, UP0 ;  /* 0x000000360f0e7887 */ /* 0x000fe40008000000 */
[----:B------:R-:W-:-:S02]  /*1b00*/  UIADD3 UR13, UPT, UPT, UR13, 0x3e, URZ ;  /* 0x0000003e0d0d7890 */ /* 0x000fc4000fffe0ff */
[----:B------:R-:W-:Y:S02]  /*1b10*/  UIADD3 UR5, UPT, UPT, UR14, -0x1, URZ ;  /* 0xffffffff0e057890 */ /* 0x000fe4000fffe0ff */
[----:B------:R-:W-:-:S03]  /*1b20*/  UIADD3 UR7, UPT, UPT, UR15, -UR14, URZ ;  /* 0x8000000e0f077290 */ /* 0x000fc6000fffe0ff */
[----:B------:R-:W-:-:S04]  /*1b30*/  @UP1 UIADD3 UR5, UPT, UPT, UR14, URZ, URZ ;  /* 0x000000ff0e051290 */ /* 0x000fc8000fffe0ff */
[----:B--2---:R-:W-:-:S12]  /*1b40*/  UIADD3 UR5, UPT, UPT, UR5, 0x1, URZ ;  /* 0x0000000105057890 */ /* 0x004fd8000fffe0ff */
.L_x_36:
[----:B------:R-:W-:Y:S01]  /*1b50*/  UISETP.NE.AND UP0, UPT, UR37, URZ, UPT ;  /* 0x000000ff2500728c */ /* 0x000fe2000bf05270 */
[----:B------:R-:W1:Y:S08]  /*1b60*/  S2UR UR37, SR_CgaCtaId ;  /* 0x00000000002579c3 */ /* 0x000e700000008800 */
[----:B------:R-:W-:Y:S05]  /*1b70*/  BRA.U UP0, `(.L_x_19) ;  /* 0x0000000100347547 */ /* 0x000fea000b800000 */
[----:B------:R-:W2:Y:S01]  /*1b80*/  S2R R2, SR_CgaCtaId ;  /* 0x0000000000027919 */ /* 0x000ea20000008800 */
[----:B------:R-:W-:-:S04]  /*1b90*/  MOV R3, 0x400 ;  /* 0x0000040000037802 */ /* 0x000fc80000000f00 */
[----:B--2---:R-:W-:Y:S02]  /*1ba0*/  LEA R3, R2, R3, 0x18 ;  /* 0x0000000302037211 */ /* 0x004fe400078ec0ff */
[----:B------:R-:W-:-:S03]  /*1bb0*/  SHF.L.U32 R2, R10, 0x1f, RZ ;  /* 0x0000001f0a027819 */ /* 0x000fc600000006ff */
[----:B------:R-:W-:-:S04]  /*1bc0*/  IMAD R3, R12, 0x8, R3 ;  /* 0x000000080c037824 */ /* 0x000fc800078e0203 */
[----:B------:R-:W2:Y:S02]  /*1bd0*/  SYNCS.PHASECHK.TRANS64.TRYWAIT P0, [R3+URZ+0x3f0], R2 ;  /* 0x0003f002030075a7 */ /* 0x000ea400080011ff */
[----:B--2---:R-:W-:Y:S05]  /*1be0*/  @!P0 BRA `(.L_x_20) ;  /* 0x0000006400ac8947 */ /* 0x004fea0003800000 */
.L_x_146:
[----:B------:R-:W-:Y:S01]  /*1bf0*/  VIADD R12, R12, 0x1 ;  /* 0x000000010c0c7836 */ /* 0x000fe20000000000 */
[----:B------:R2:W-:Y:S04]  /*1c00*/  SYNCS.ARRIVE.TRANS64.A1T0 RZ, [R3+URZ+0x3e0], RZ ;  /* 0x0003e0ff03ff79a7 */ /* 0x0005e800081000ff */
[----:B------:R-:W-:-:S04]  /*1c10*/  ISETP.NE.AND P0, PT, R12, 0x2, PT ;  /* 0x000000020c00780c */ /* 0x000fc80003f05270 */
[----:B------:R-:W-:Y:S02]  /*1c20*/  SEL R12, R12, RZ, P0 ;  /* 0x000000ff0c0c7207 */ /* 0x000fe40000000000 */
[----:B--2---:R-:W-:-:S04]  /*1c30*/  SEL R3, RZ, 0x1, P0 ;  /* 0x00000001ff037807 */ /* 0x004fc80000000000 */
[----:B------:R-:W-:-:S07]  /*1c40*/  LOP3.LUT R10, R10, R3, RZ, 0x3c, !PT ;  /* 0x000000030a0a7212 */ /* 0x000fce00078e3cff */
.L_x_19:
[----:B------:R-:W-:Y:S01]  /*1c50*/  UMOV UR4, 0x400 ;  /* 0x0000040000047882 */ /* 0x000fe20000000000 */
[----:B------:R-:W-:Y:S01]  /*1c60*/  SHF.L.U32 R2, R15, 0x1f, RZ ;  /* 0x0000001f0f027819 */ /* 0x000fe200000006ff */
[----:B-1----:R-:W-:Y:S01]  /*1c70*/  ULEA UR4, UR37, UR4, 0x18 ;  /* 0x0000000425047291 */ /* 0x002fe2000f8ec0ff */
[----:B------:R-:W-:Y:S01]  /*1c80*/  R2UR UR35, R97 ;  /* 0x00000000612372ca */ /* 0x000fe200000e0000 */
[----:B------:R-:W-:Y:S01]  /*1c90*/  UISETP.GE.U32.AND UP0, UPT, UR13, 0x3f, UPT ;  /* 0x0000003f0d00788c */ /* 0x000fe2000bf06070 */
[----:B------:R-:W-:Y:S01]  /*1ca0*/  R2UR UR11, R91 ;  /* 0x000000005b0b72ca */ /* 0x000fe200000e0000 */
[----:B------:R-:W-:Y:S01]  /*1cb0*/  ULEA UR8, UR6, UR4, 0x3 ;  /* 0x0000000406087291 */ /* 0x000fe2000f8e18ff */
[----:B------:R-:W-:-:S08]  /*1cc0*/  UMOV UR24, URZ ;  /* 0x000000ff00187c82 */ /* 0x000fd00008000000 */
[----:B------:R1:W2:Y:S01]  /*1cd0*/  SYNCS.PHASECHK.TRANS64.TRYWAIT P0, [UR8+0x1b0], R2 ;  /* 0x0001b002ff0075a7 */ /* 0x0002a20008001108 */
[----:B------:R-:W-:Y:S02]  /*1ce0*/  USHF.L.U32 UR35, UR35, 0x6, URZ ;  /* 0x0000000623237899 */ /* 0x000fe400080006ff */
[----:B------:R-:W-:Y:S01]  /*1cf0*/  USHF.L.U32 UR11, UR11, 0x6, URZ ;  /* 0x000000060b0b7899 */ /* 0x000fe200080006ff */
[----:B------:R-:W-:Y:S11]  /*1d00*/  BRA.U !UP0, `(.L_x_21) ;  /* 0x0000000108a47547 */ /* 0x000ff6000b800000 */
[----:B------:R-:W-:Y:S01]  /*1d10*/  UMOV UR16, URZ ;  /* 0x000000ff00107c82 */ /* 0x000fe20008000000 */
[----:B------:R-:W-:-:S05]  /*1d20*/  UMOV UR17, UR6 ;  /* 0x0000000600117c82 */ /* 0x000fca0008000000 */
.L_x_26:
[----:B-1----:R-:W-:Y:S01]  /*1d30*/  ULEA UR33, UR17, UR4, 0x3 ;  /* 0x0000000411217291 */ /* 0x002fe2000f8e18ff */
[----:B--2---:R-:W-:Y:S01]  /*1d40*/  @!P5 MOV R3, 0x1000 ;  /* 0x000010000003d802 */ /* 0x004fe20000000f00 */
[----:B--2---:R-:W-:Y:S10]  /*1d50*/  @P0 BRA `(.L_x_22) ;  /* 0x00000000000c0947 */ /* 0x004ff40003800000 */
[----:B------:R-:W-:-:S04]  /*1d60*/  SHF.L.U32 R5, R15, 0x1f, RZ ;  /* 0x0000001f0f057819 */ /* 0x000fc800000006ff */
[----:B------:R-:W2:Y:S02]  /*1d70*/  SYNCS.PHASECHK.TRANS64.TRYWAIT P0, [UR33+0x1b0], R5 ;  /* 0x0001b005ff0075a7 */ /* 0x000ea40008001121 */
[----:B--2---:R-:W-:Y:S05]  /*1d80*/  @!P0 BRA `(.L_x_23) ;  /* 0x0000006400588947 */ /* 0x004fea0003800000 */
.L_x_22:
[----:B------:R2:W-:Y:S01]  /*1d90*/  @!P5 SYNCS.ARRIVE.TRANS64 RZ, [UR33], R3 ;  /* 0x00000003ffffd9a7 */ /* 0x0005e20008000021 */
[----:B------:R-:W-:Y:S04]  /*1da0*/  BSSY.RECONVERGENT B0, `(.L_x_24) ;  /* 0x0000003000007945 */ /* 0x000fe80003800200 */
[----:B------:R-:W-:Y:S05]  /*1db0*/  @P4 BRA `(.L_x_25) ;  /* 0x0000000000044947 */ /* 0x000fea0003800000 */
[----:B------:R-:W-:Y:S05]  /*1dc0*/  BPT.TRAP 0x1 ;  /* 0x000000040000795c */ /* 0x000fea0000300000 */
.L_x_25:
[----:B------:R-:W-:Y:S05]  /*1dd0*/  BSYNC.RECONVERGENT B0 ;  /* 0x0000000000007941 */ /* 0x000fea0003800200 */
.L_x_24:
[----:B------:R-:W-:Y:S02]  /*1de0*/  UIADD3 UR6, UPT, UPT, UR17, 0x1, URZ ;  /* 0x0000000111067890 */ /* 0x000fe4000fffe0ff */
[----:B------:R-:W-:Y:S02]  /*1df0*/  UIADD3 UR26, UP1, UPT, UR22, 0x80, URZ ;  /* 0x00000080161a7890 */ /* 0x000fe4000ff3e0ff */
[----:B------:R-:W-:Y:S02]  /*1e00*/  UISETP.NE.AND UP0, UPT, UR6, 0x36, UPT ;  /* 0x000000360600788c */ /* 0x000fe4000bf05270 */
[----:B------:R-:W-:Y:S02]  /*1e10*/  USHF.L.U32 UR34, UR16, 0x5, URZ ;  /* 0x0000000510227899 */ /* 0x000fe400080006ff */
[----:B------:R-:W-:Y:S02]  /*1e20*/  USEL UR9, URZ, 0x1, UP0 ;  /* 0x00000001ff097887 */ /* 0x000fe40008000000 */
[----:B------:R-:W-:-:S02]  /*1e30*/  USEL UR6, UR6, URZ, UP0 ;  /* 0x000000ff06067287 */ /* 0x000fc40008000000 */
[----:B------:R-:W-:Y:S02]  /*1e40*/  UIADD3 UR20, UP0, UPT, UR22, 0x180, URZ ;  /* 0x0000018016147890 */ /* 0x000fe4000ff1e0ff */
[----:B------:R-:W-:Y:S01]  /*1e50*/  ULEA UR8, UR6, UR4, 0x3 ;  /* 0x0000000406087291 */ /* 0x000fe2000f8e18ff */
[----:B------:R-:W-:Y:S01]  /*1e60*/  LOP3.LUT R15, R15, UR9, RZ, 0x3c, !PT ;  /* 0x000000090f0f7c12 */ /* 0x000fe2000f8e3cff */
[----:B------:R-:W-:Y:S02]  /*1e70*/  UIADD3.X UR27, UPT, UPT, URZ, UR23, URZ, UP1, !UPT ;  /* 0x00000017ff1b7290 */ /* 0x000fe40008ffe4ff */
[----:B------:R-:W-:Y:S01]  /*1e80*/  UIADD3.X UR21, UPT, UPT, URZ, UR23, URZ, UP0, !UPT ;  /* 0x00000017ff157290 */ /* 0x000fe200087fe4ff */
[----:B-1----:R-:W-:Y:S01]  /*1e90*/  SHF.L.U32 R2, R15, 0x1f, RZ ;  /* 0x0000001f0f027819 */ /* 0x002fe200000006ff */
[----:B------:R-:W-:Y:S01]  /*1ea0*/  UMOV UR18, 0x0 ;  /* 0x0000000000127882 */ /* 0x000fe20000000000 */
[----:B------:R-:W-:Y:S01]  /*1eb0*/  UMOV UR19, 0x10000000 ;  /* 0x1000000000137882 */ /* 0x000fe20000000000 */
[----:B------:R-:W-:Y:S01]  /*1ec0*/  UMOV UR12, UR36 ;  /* 0x00000024000c7c82 */ /* 0x000fe20008000000 */
[----:B------:R1:W1:Y:S01]  /*1ed0*/  SYNCS.PHASECHK.TRANS64.TRYWAIT P0, [UR8+0x1b0], R2 ;  /* 0x0001b002ff0075a7 */ /* 0x0002620008001108 */
[----:B------:R-:W-:Y:S01]  /*1ee0*/  ULEA UR8, UR17, UR4, 0xb ;  /* 0x0000000411087291 */ /* 0x000fe2000f8e58ff */
[----:B------:R-:W-:Y:S01]  /*1ef0*/  UMOV UR9, UR33 ;  /* 0x0000002100097c82 */ /* 0x000fe20008000000 */
[----:B------:R-:W-:-:S02]  /*1f00*/  UMOV UR10, UR34 ;  /* 0x00000022000a7c82 */ /* 0x000fc40008000000 */
[----:B------:R-:W-:Y:S02]  /*1f10*/  UIADD3 UR32, UPT, UPT, UR8, 0x2800, URZ ;  /* 0x0000280008207890 */ /* 0x000fe4000fffe0ff */
[----:B------:R-:W-:Y:S02]  /*1f20*/  UIADD3 UR8, UPT, UPT, UR8, 0x1d800, URZ ;  /* 0x0001d80008087890 */ /* 0x000fe4000fffe0ff */
[----:B------:R-:W-:Y:S01]  /*1f30*/  UIADD3 UR16, UPT, UPT, UR16, 0x1, URZ ;  /* 0x0000000110107890 */ /* 0x000fe2000fffe0ff */
[----:B------:R-:W-:Y:S01]  /*1f40*/  UMOV UR24, UR5 ;  /* 0x0000000500187c82 */ /* 0x000fe20008000000 */
[----:B------:R-:W-:Y:S02]  /*1f50*/  UMOV UR17, UR6 ;  /* 0x0000000600117c82 */ /* 0x000fe40008000000 */
[----:B------:R-:W-:Y:S01]  /*1f60*/  UISETP.NE.AND UP0, UPT, UR16, UR5, UPT ;  /* 0x000000051000728c */ /* 0x000fe2000bf05270 */
[----:B------:R1:W-:Y:S02]  /*1f70*/  UTMALDG.3D [UR32], [UR26], desc[UR18] ;  /* 0x000012201a0075b4 */ /* 0x0003e40008011000 */
[----:B------:R1:W-:Y:S06]  /*1f80*/  UTMALDG.3D [UR8], [UR20], desc[UR18] ;  /* 0x00001208140075b4 */ /* 0x0003ec0008011000 */
[----:B------:R-:W-:Y:S05]  /*1f90*/  BRA.U UP0, `(.L_x_26) ;  /* 0xfffffffd00647547 */ /* 0x000fea000b83ffff */
.L_x_21:
[----:B-1----:R-:W-:Y:S01]  /*1fa0*/  ULEA UR8, UR6, UR4, 0x3 ;  /* 0x0000000406087291 */ /* 0x002fe2000f8e18ff */
[----:B------:R-:W-:Y:S01]  /*1fb0*/  SHF.L.U32 R2, R15, 0x1f, RZ ;  /* 0x0000001f0f027819 */ /* 0x000fe200000006ff */
[----:B------:R-:W-:Y:S01]  /*1fc0*/  @!P1 SYNCS.ARRIVE.TRANS64.A1T0 RZ, [UR4+0x378], RZ ;  /* 0x000378ffffff99a7 */ /* 0x000fe20008100004 */
[----:B------:R-:W-:-:S06]  /*1fd0*/  UISETP.GT.AND UP0, UPT, UR15, UR14, UPT ;  /* 0x0000000e0f00728c */ /* 0x000fcc000bf04270 */
[----:B--2---:R1:W2:Y:S03]  /*1fe0*/  SYNCS.PHASECHK.TRANS64.TRYWAIT P0, [UR8+0x1b0], R2 ;  /* 0x0001b002ff0075a7 */ /* 0x0042a60008001108 */
[----:B------:R-:W-:Y:S05]  /*1ff0*/  BRA.U !UP0, `(.L_x_27) ;  /* 0x0000000108a87547 */ /* 0x000fea000b800000 */
[----:B------:R-:W-:Y:S01]  /*2000*/  UIADD3 UR21, UPT, UPT, UR7, UR24, URZ ;  /* 0x0000001807157290 */ /* 0x000fe2000fffe0ff */
[----:B------:R-:W-:-:S11]  /*2010*/  UMOV UR25, UR6 ;  /* 0x0000000600197c82 */ /* 0x000fd60008000000 */
.L_x_32:
[----:B-1----:R-:W-:Y:S01]  /*2020*/  ULEA UR17, UR25, UR4, 0x3 ;  /* 0x0000000419117291 */ /* 0x002fe2000f8e18ff */
[----:B--2---:R-:W-:Y:S01]  /*2030*/  @!P5 MOV R3, 0x1000 ;  /* 0x000010000003d802 */ /* 0x004fe20000000f00 */
[----:B--2---:R-:W-:Y:S10]  /*2040*/  @P0 BRA `(.L_x_28) ;  /* 0x00000000000c0947 */ /* 0x004ff40003800000 */
[----:B------:R-:W-:-:S04]  /*2050*/  SHF.L.U32 R5, R15, 0x1f, RZ ;  /* 0x0000001f0f057819 */ /* 0x000fc800000006ff */
[----:B------:R-:W2:Y:S02]  /*2060*/  SYNCS.PHASECHK.TRANS64.TRYWAIT P0, [UR17+0x1b0], R5 ;  /* 0x0001b005ff0075a7 */ /* 0x000ea40008001111 */
[----:B--2---:R-:W-:Y:S05]  /*2070*/  @!P0 BRA `(.L_x_29) ;  /* 0x0000006000b48947 */ /* 0x004fea0003800000 */
.L_x_28:
[----:B------:R2:W-:Y:S01]  /*2080*/  @!P5 SYNCS.ARRIVE.TRANS64 RZ, [UR17], R3 ;  /* 0x00000003ffffd9a7 */ /* 0x0005e20008000011 */
[----:B------:R-:W-:Y:S04]  /*2090*/  BSSY.RECONVERGENT B0, `(.L_x_30) ;  /* 0x0000003000007945 */ /* 0x000fe80003800200 */
[----:B------:R-:W-:Y:S05]  /*20a0*/  @P4 BRA `(.L_x_31) ;  /* 0x0000000000044947 */ /* 0x000fea0003800000 */
[----:B------:R-:W-:Y:S05]  /*20b0*/  BPT.TRAP 0x1 ;  /* 0x000000040000795c */ /* 0x000fea0000300000 */
.L_x_31:
[----:B------:R-:W-:Y:S05]  /*20c0*/  BSYNC.RECONVERGENT B0 ;  /* 0x0000000000007941 */ /* 0x000fea0003800200 */
.L_x_30:
        /* <DEDUP_REMOVED lines=20> */
[----:B------:R-:W-:Y:S01]  /*2210*/  UIADD3 UR8, UPT, UPT, UR8, 0x1d800, URZ ;  /* 0x0001d80008087890 */ /* 0x000fe2000fffe0ff */
[----:B------:R-:W-:Y:S01]  /*2220*/  UMOV UR9, UR17 ;  /* 0x0000001100097c82 */ /* 0x000fe20008000000 */
[----:B------:R-:W-:Y:S01]  /*2230*/  UMOV UR10, UR18 ;  /* 0x00000012000a7c82 */ /* 0x000fe20008000000 */
[----:B------:R-:W-:Y:S01]  /*2240*/  UIADD3 UR24, UPT, UPT, UR24, 0x1, URZ ;  /* 0x0000000118187890 */ /* 0x000fe2000fffe0ff */
[----:B------:R-:W-:-:S03]  /*2250*/  UMOV UR25, UR6 ;  /* 0x0000000600197c82 */ /* 0x000fc60008000000 */
[----:B------:R1:W-:Y:S01]  /*2260*/  UTMALDG.3D [UR16], [UR30], desc[UR26] ;  /* 0x00001a101e0075b4 */ /* 0x0003e20008011000 */
[----:B------:R-:W-:Y:S01]  /*2270*/  UISETP.NE.AND UP0, UPT, UR24, UR21, UPT ;  /* 0x000000151800728c */ /* 0x000fe2000bf05270 */
[----:B------:R1:W-:Y:S08]  /*2280*/  UTMALDG.3D [UR8], [UR28], desc[UR26] ;  /* 0x00001a081c0075b4 */ /* 0x0003f00008011000 */
[----:B------:R-:W-:Y:S05]  /*2290*/  BRA.U UP0, `(.L_x_32) ;  /* 0xfffffffd00607547 */ /* 0x000fea000b83ffff */
.L_x_27:
[C---:B-1----:R-:W-:Y:S01]  /*22a0*/  LEA R2, R14.reuse, UR4, 0x3 ;  /* 0x000000040e027c11 */ /* 0x042fe2000f8e18ff */
[----:B------:R-:W-:Y:S01]  /*22b0*/  NOP ;  /* 0x0000000000007918 */ /* 0x000fe20000000000 */
[----:B--2---:R-:W-:Y:S02]  /*22c0*/  SHF.L.U32 R3, R13, 0x1f, RZ ;  /* 0x0000001f0d037819 */ /* 0x004fe400000006ff */
[----:B------:R-:W-:Y:S02]  /*22d0*/  LEA R4, R14, UR4, 0x4 ;  /* 0x000000040e047c11 */ /* 0x000fe4000f8e20ff */
[----:B------:R-:W1:Y:S02]  /*22e0*/  SYNCS.PHASECHK.TRANS64.TRYWAIT P0, [R2+URZ+0x380], R3 ;  /* 0x00038003020075a7 */ /* 0x000e6400080011ff */
[----:B-1----:R-:W-:Y:S05]  /*22f0*/  @!P0 BRA `(.L_x_33) ;  /* 0x00000060002c8947 */ /* 0x002fea0003800000 */
.L_x_149:
[----:B------:R-:W2:Y:S01]  /*2300*/  LDS.128 R4, [R4+0x410] ;  /* 0x0004100004047984 */ /* 0x000ea20000000c00 */
[----:B---3--:R-:W-:Y:S01]  /*2310*/  ISETP.GE.AND P0, PT, R40, 0x1, PT ;  /* 0x000000012800780c */ /* 0x008fe20003f06270 */
[----:B-1----:R-:W-:Y:S01]  /*2320*/  VIADD R2, R2, 0x390 ;  /* 0x0000039002027836 */ /* 0x002fe20000000000 */
[----:B------:R-:W-:Y:S01]  /*2330*/  @!PT LDS RZ, [RZ] ;  /* 0x00000000fffff984 */ /* 0x000fe20000000800 */
[----:B------:R-:W-:Y:S01]  /*2340*/  @!PT LDS RZ, [RZ] ;  /* 0x00000000fffff984 */ /* 0x000fe20000000800 */
[----:B------:R-:W-:Y:S01]  /*2350*/  @!PT LDS RZ, [RZ] ;  /* 0x00000000fffff984 */ /* 0x000fe20000000800 */
[----:B------:R-:W-:Y:S01]  /*2360*/  @!PT LDS RZ, [RZ] ;  /* 0x00000000fffff984 */ /* 0x000fe20000000800 */
[----:B------:R1:W-:Y:S06]  /*2370*/  MEMBAR.ALL.CTA ;  /* 0x0000000000007992 */ /* 0x0003ec0000008000 */
[----:B-1----:R-:W1:Y:S01]  /*2380*/  FENCE.VIEW.ASYNC.S ;  /* 0x00000000000073c6 */ /* 0x002e620000000000 */
[----:B------:R-:W-:-:S04]  /*2390*/  PRMT R2, RZ, 0x654, R2 ;  /* 0x00000654ff027816 */ /* 0x000fc80000000002 */
[----:B-1----:R1:W-:Y:S01]  /*23a0*/  SYNCS.ARRIVE.TRANS64.RED.A1T0 RZ, [R2+URZ], RZ ;  /* 0x000000ff02ff79a7 */ /* 0x0023e200081004ff */
[----:B--2---:R-:W-:-:S13]  /*23b0*/  LOP3.LUT P2, RZ, R6, 0x1, RZ, 0xc0, !PT ;  /* 0x0000000106ff7812 */ /* 0x004fda000784c0ff */
[----:B------:R-:W-:Y:S01]  /*23c0*/  @P2 SHF.R.U32.HI R3, RZ, 0x10, R5 ;  /* 0x00000010ff032819 */ /* 0x000fe20000011605 */
[----:B------:R-:W-:Y:S01]  /*23d0*/  VOTEU.ANY UP0, P2 ;  /* 0x0000000000ff7886 */ /* 0x000fe20001000100 */
[----:B------:R-:W-:Y:S02]  /*23e0*/  @P2 MOV R11, R4 ;  /* 0x00000004000b2202 */ /* 0x000fe40000000f00 */
[----:B------:R-:W-:Y:S02]  /*23f0*/  @P2 R2UR.BROADCAST UR8, R3 ;  /* 0x00000000030822ca */ /* 0x000fe400008e0000 */
[----:B------:R-:W-:-:S11]  /*2400*/  @P2 LOP3.LUT R8, R5, 0xffff, RZ, 0xc0, !PT ;  /* 0x0000ffff05082812 */ /* 0x000fd600078ec0ff */
[----:B------:R-:W-:Y:S01]  /*2410*/  @UP0 UMOV UR36, UR8 ;  /* 0x0000000800240c82 */ /* 0x000fe20008000000 */
[----:B-1----:R-:W-:Y:S05]  /*2420*/  @!P0 BRA `(.L_x_34) ;  /* 0x0000000000b88947 */ /* 0x002fea0003800000 */
[----:B------:R-:W4:Y:S01]  /*2430*/  LDC.64 R4, c[0x0][0xb18] ;  /* 0x0002c600ff047b82 */ /* 0x000f220000000a00 */
[----:B------:R-:W-:-:S07]  /*2440*/  ISETP.NE.AND P3, PT, R40, 0x1, PT ;  /* 0x000000012800780c */ /* 0x000fce0003f65270 */
[----:B------:R-:W1:Y:S08]  /*2450*/  LDC.64 R6, c[0x0][0xb10] ;  /* 0x0002c400ff067b82 */ /* 0x000e700000000a00 */
[----:B------:R-:W2:Y:S08]  /*2460*/  LDC R16, c[0x0][0xb20] ;  /* 0x0002c800ff107b82 */ /* 0x000eb00000000800 */
[----:B------:R-:W3:Y:S01]  /*2470*/  LDC R18, c[0x0][0xb0c] ;  /* 0x0002c300ff127b82 */ /* 0x000ee20000000800 */
[----:B----4-:R-:W-:Y:S01]  /*2480*/  IMAD.HI.U32 R17, R0, R5, RZ ;  /* 0x0000000500117227 */ /* 0x010fe200078e00ff */
[----:B------:R-:W-:-:S03]  /*2490*/  ISETP.NE.AND P0, PT, R4, 0x1, PT ;  /* 0x000000010400780c */ /* 0x000fc60003f05270 */
[----:B------:R-:W-:-:S03]  /*24a0*/  IMAD.HI.U32 R5, R8, R5, RZ ;  /* 0x0000000508057227 */ /* 0x000fc600078e00ff */
[----:B------:R-:W4:Y:S01]  /*24b0*/  LDC.64 R2, c[0x0][0xb28] ;  /* 0x0002ca00ff027b82 */ /* 0x000f220000000a00 */
[----:B-1----:R-:W-:-:S04]  /*24c0*/  IMAD.HI.U32 R20, R9, R6, RZ ;  /* 0x0000000609147227 */ /* 0x002fc800078e00ff */
[----:B------:R-:W-:Y:S01]  /*24d0*/  IMAD.HI.U32 R22, R11, R6, RZ ;  /* 0x000000060b167227 */ /* 0x000fe200078e00ff */
[----:B------:R-:W-:Y:S02]  /*24e0*/  SHF.R.U32.HI R20, RZ, R7, R20 ;  /* 0x00000007ff147219 */ /* 0x000fe40000011614 */
[-C--:B--2---:R-:W-:Y:S02]  /*24f0*/  SHF.R.U32.HI R17, RZ, R16.reuse, R17 ;  /* 0x00000010ff117219 */ /* 0x084fe40000011611 */
[----:B------:R-:W-:Y:S02]  /*2500*/  SHF.R.U32.HI R5, RZ, R16, R5 ;  /* 0x00000010ff057219 */ /* 0x000fe40000011605 */
[----:B------:R-:W-:Y:S02]  /*2510*/  SEL R17, R0, R17, !P0 ;  /* 0x0000001100117207 */ /* 0x000fe40004000000 */
[----:B------:R-:W-:Y:S02]  /*2520*/  SHF.R.U32.HI R22, RZ, R7, R22 ;  /* 0x00000007ff167219 */ /* 0x000fe40000011616 */
[----:B---3--:R-:W-:-:S02]  /*2530*/  ISETP.NE.AND P1, PT, R18, 0x1, PT ;  /* 0x000000011200780c */ /* 0x008fc40003f25270 */
[----:B------:R-:W-:Y:S02]  /*2540*/  SEL R5, R8, R5, !P0 ;  /* 0x0000000508057207 */ /* 0x000fe40004000000 */
[----:B------:R-:W-:Y:S02]  /*2550*/  SEL R19, R9, R20, !P1 ;  /* 0x0000001409137207 */ /* 0x000fe40004800000 */
[----:B------:R-:W-:Y:S01]  /*2560*/  SEL R7, R11, R22, !P1 ;  /* 0x000000160b077207 */ /* 0x000fe20004800000 */
[----:B----4-:R-:W-:-:S04]  /*2570*/  IMAD.HI.U32 R20, R17, R2, RZ ;  /* 0x0000000211147227 */ /* 0x010fc800078e00ff */
[----:B------:R-:W-:Y:S01]  /*2580*/  IMAD.HI.U32 R6, R19, R2, RZ ;  /* 0x0000000213067227 */ /* 0x000fe200078e00ff */
[----:B------:R-:W-:-:S04]  /*2590*/  @P3 SHF.R.U32.HI R17, RZ, R3, R20 ;  /* 0x00000003ff113219 */ /* 0x000fc80000011614 */
[----:B------:R-:W-:Y:S01]  /*25a0*/  @P3 SHF.R.U32.HI R19, RZ, R3, R6 ;  /* 0x00000003ff133219 */ /* 0x000fe20000011606 */
[----:B------:R-:W-:-:S04]  /*25b0*/  IMAD R17, R40, R17, RZ ;  /* 0x0000001128117224 */ /* 0x000fc800078e02ff */
[----:B------:R-:W-:Y:S01]  /*25c0*/  IMAD R6, R40, R19, RZ ;  /* 0x0000001328067224 */ /* 0x000fe200078e02ff */
[C---:B------:R-:W-:Y:S02]  /*25d0*/  ISETP.GE.AND P0, PT, R5.reuse, R17, PT ;  /* 0x000000110500720c */ /* 0x040fe40003f06270 */
[----:B------:R-:W-:Y:S02]  /*25e0*/  IADD3 R17, PT, PT, -R5, RZ, RZ ;  /* 0x000000ff05117210 */ /* 0x000fe40007ffe1ff */
[----:B------:R-:W-:Y:S01]  /*25f0*/  ISETP.GE.OR P0, PT, R7, R6, P0 ;  /* 0x000000060700720c */ /* 0x000fe20000706670 */
[----:B------:R-:W-:-:S04]  /*2600*/  IMAD.HI.U32 R6, R5, R2, RZ ;  /* 0x0000000205067227 */ /* 0x000fc800078e00ff */
[----:B------:R-:W-:Y:S01]  /*2610*/  IMAD R8, R4, R17, R8 ;  /* 0x0000001104087224 */ /* 0x000fe200078e0208 */
[----:B------:R-:W-:-:S04]  /*2620*/  SHF.R.U32.HI R6, RZ, R3, R6 ;  /* 0x00000003ff067219 */ /* 0x000fc80000011606 */
[----:B------:R-:W-:-:S03]  /*2630*/  SEL R6, R5, R6, !P3 ;  /* 0x0000000605067207 */ /* 0x000fc60005800000 */
[----:B------:R-:W-:-:S04]  /*2640*/  @!P0 IMAD.HI.U32 R16, R7, R2, RZ ;  /* 0x0000000207108227 */ /* 0x000fc800078e00ff */
[----:B------:R-:W-:Y:S01]  /*2650*/  IMAD.MOV R2, RZ, RZ, -R6 ;  /* 0x000000ffff027224 */ /* 0x000fe200078e0a06 */
[----:B------:R-:W-:-:S03]  /*2660*/  @!P0 SHF.R.U32.HI R16, RZ, R3, R16 ;  /* 0x00000003ff108219 */ /* 0x000fc60000011610 */
[----:B------:R-:W-:Y:S01]  /*2670*/  IMAD R2, R40, R2, R5 ;  /* 0x0000000228027224 */ /* 0x000fe200078e0205 */
[----:B------:R-:W-:-:S05]  /*2680*/  @!P0 SEL R3, R7, R16, !P3 ;  /* 0x0000001007038207 */ /* 0x000fca0005800000 */
[--C-:B------:R-:W-:Y:S02]  /*2690*/  @!P0 IMAD.IADD R6, R6, 0x1, -R3.reuse ;  /* 0x0000000106068824 */ /* 0x100fe400078e0a03 */
[----:B------:R-:W-:Y:S01]  /*26a0*/  @!P0 IMAD R3, R2, R19, R3 ;  /* 0x0000001302038224 */ /* 0x000fe200078e0203 */
[----:B------:R-:W-:Y:S01]  /*26b0*/  IADD3 R2, PT, PT, -R7, RZ, RZ ;  /* 0x000000ff07027210 */ /* 0x000fe20007ffe1ff */
[----:B------:R-:W-:Y:S02]  /*26c0*/  @!P0 IMAD R5, R40, R6, R7 ;  /* 0x0000000628058224 */ /* 0x000fe400078e0207 */
[----:B------:R-:W-:Y:S02]  /*26d0*/  @!P0 IMAD.MOV.U32 R7, RZ, RZ, R3 ;  /* 0x000000ffff078224 */ /* 0x000fe400078e0003 */
[----:B------:R-:W-:Y:S02]  /*26e0*/  IMAD R2, R18, R2, R11 ;  /* 0x0000000212027224 */ /* 0x000fe400078e020b */
[----:B------:R-:W-:-:S02]  /*26f0*/  IMAD R8, R5, R4, R8 ;  /* 0x0000000405087224 */ /* 0x000fc400078e0208 */
[----:B------:R-:W-:Y:S02]  /*2700*/  IMAD R11, R7, R18, R2 ;  /* 0x00000012070b7224 */ /* 0x000fe400078e0202 */
.L_x_34:
[----:B------:R-:W1:Y:S02]  /*2710*/  LDCU UR8, c[0x0][0xb30] ;  /* 0x00016600ff0877ac */ /* 0x000e640008000800 */
[----:B-1----:R-:W-:-:S09]  /*2720*/  UISETP.NE.AND UP0, UPT, UR8, 0x1, UPT ;  /* 0x000000010800788c */ /* 0x002fd2000bf05270 */
[----:B------:R-:W-:Y:S05]  /*2730*/  BRA.U UP0, `(.L_x_35) ;  /* 0x0000000100407547 */ /* 0x000fea000b800000 */
[----:B------:R-:W1:Y:S08]  /*2740*/  LDC.64 R4, c[0x0][0xb10] ;  /* 0x0002c400ff047b82 */ /* 0x000e700000000a00 */
[----:B------:R-:W2:Y:S08]  /*2750*/  LDC.64 R2, c[0x0][0xb18] ;  /* 0x0002c600ff027b82 */ /* 0x000eb00000000a00 */
[----:B------:R-:W3:Y:S08]  /*2760*/  LDC R6, c[0x0][0xb20] ;  /* 0x0002c800ff067b82 */ /* 0x000ef00000000800 */
[----:B------:R-:W4:Y:S01]  /*2770*/  LDC R16, c[0x0][0xb0c] ;  /* 0x0002c300ff107b82 */ /* 0x000f220000000800 */
[----:B-1----:R-:W-:-:S05]  /*2780*/  IMAD.HI.U32 R4, R11, R4, RZ ;  /* 0x000000040b047227 */ /* 0x002fca00078e00ff */
[----:B------:R-:W-:Y:S01]  /*2790*/  SHF.R.U32.HI R4, RZ, R5, R4 ;  /* 0x00000005ff047219 */ /* 0x000fe20000011604 */
[----:B--2---:R-:W-:Y:S01]  /*27a0*/  IMAD.HI.U32 R3, R8, R3, RZ ;  /* 0x0000000308037227 */ /* 0x004fe200078e00ff */
[----:B------:R-:W-:-:S04]  /*27b0*/  ISETP.NE.AND P0, PT, R2, 0x1, PT ;  /* 0x000000010200780c */ /* 0x000fc80003f05270 */
[----:B---3--:R-:W-:-:S04]  /*27c0*/  SHF.R.U32.HI R3, RZ, R6, R3 ;  /* 0x00000006ff037219 */ /* 0x008fc80000011603 */
[----:B------:R-:W-:Y:S02]  /*27d0*/  SEL R3, R8, R3, !P0 ;  /* 0x0000000308037207 */ /* 0x000fe40004000000 */
[----:B----4-:R-:W-:-:S04]  /*27e0*/  ISETP.NE.AND P1, PT, R16, 0x1, PT ;  /* 0x000000011000780c */ /* 0x010fc80003f25270 */
[----:B------:R-:W-:-:S05]  /*27f0*/  SEL R4, R11, R4, !P1 ;  /* 0x000000040b047207 */ /* 0x000fca0004800000 */
[----:B------:R-:W-:Y:S02]  /*2800*/  IMAD.IADD R5, R3, 0x1, -R4 ;  /* 0x0000000103057824 */ /* 0x000fe400078e0a04 */
[----:B------:R-:W-:Y:S02]  /*2810*/  IMAD.IADD R3, R4, 0x1, -R3 ;  /* 0x0000000104037824 */ /* 0x000fe400078e0a03 */
[----:B------:R-:W-:Y:S02]  /*2820*/  IMAD R11, R5, R16, R11 ;  /* 0x00000010050b7224 */ /* 0x000fe400078e020b */
[----:B------:R-:W-:-:S07]  /*2830*/  IMAD R8, R3, R2, R8 ;  /* 0x0000000203087224 */ /* 0x000fce00078e0208 */
.L_x_35:
[----:B------:R-:W-:Y:S01]  /*2840*/  VIADD R14, R14, 0x1 ;  /* 0x000000010e0e7836 */ /* 0x000fe20000000000 */
[----:B------:R-:W-:Y:S01]  /*2850*/  PLOP3.LUT P1, PT, PT, PT, PT, 0x80, 0x8 ;  /* 0x000000000008781c */ /* 0x000fe20003f2f070 */
[----:B------:R-:W-:Y:S02]  /*2860*/  IMAD.IADD R97, R11, 0x1, R90 ;  /* 0x000000010b617824 */ /* 0x000fe400078e025a */
[----:B------:R-:W-:Y:S01]  /*2870*/  IMAD.IADD R91, R8, 0x1, R79 ;  /* 0x00000001085b7824 */ /* 0x000fe200078e024f */
[----:B------:R-:W-:-:S04]  /*2880*/  ISETP.NE.AND P0, PT, R14, 0x2, PT ;  /* 0x000000020e00780c */ /* 0x000fc80003f05270 */
[----:B------:R-:W-:Y:S02]  /*2890*/  SEL R2, RZ, 0x1, P0 ;  /* 0x00000001ff027807 */ /* 0x000fe40000000000 */
[----:B------:R-:W-:Y:S02]  /*28a0*/  SEL R14, R14, RZ, P0 ;  /* 0x000000ff0e0e7207 */ /* 0x000fe40000000000 */
[----:B------:R-:W-:Y:S01]  /*28b0*/  LOP3.LUT R13, R13, R2, RZ, 0x3c, !PT ;  /* 0x000000020d0d7212 */ /* 0x000fe200078e3cff */
[----:B------:R-:W-:Y:S06]  /*28c0*/  @P2 BRA `(.L_x_36) ;  /* 0xfffffff000a02947 */ /* 0x000fec000383ffff */
[----:B------:R-:W-:Y:S01]  /*28d0*/  UIADD3 UR4, UPT, UPT, UR4, 0x1b0, URZ ;  /* 0x000001b004047890 */ /* 0x000fe2000fffe0ff */
[----:B------:R-:W-:-:S03]  /*28e0*/  SHF.L.U32 R3, R15, 0x1f, RZ ;  /* 0x0000001f0f037819 */ /* 0x000fc600000006ff */
[----:B------:R-:W-:-:S09]  /*28f0*/  ULEA UR5, UR6, UR4, 0x3 ;  /* 0x0000000406057291 */ /* 0x000fd2000f8e18ff */
[----:B------:R-:W1:Y:S02]  /*2900*/  SYNCS.PHASECHK.TRANS64.TRYWAIT P0, [UR5], R3 ;  /* 0x00000003ff0075a7 */ /* 0x000e640008001105 */
[----:B-1----:R-:W-:Y:S05]  /*2910*/  @!P0 BRA `(.L_x_37) ;  /* 0x0000005800b88947 */ /* 0x002fea0003800000 */
.L_x_151:
[----:B------:R-:W-:-:S04]  /*2920*/  UIADD3 UR6, UPT, UPT, UR6, 0x1, URZ ;  /* 0x0000000106067890 */ /* 0x000fc8000fffe0ff */
[----:B------:R-:W-:-:S04]  /*2930*/  UISETP.NE.AND UP0, UPT, UR6, 0x36, UPT ;  /* 0x000000360600788c */ /* 0x000fc8000bf05270 */
[----:B------:R-:W-:Y:S02]  /*2940*/  USEL UR7, URZ, 0x1, UP0 ;  /* 0x00000001ff077887 */ /* 0x000fe40008000000 */
[----:B------:R-:W-:-:S04]  /*2950*/  USEL UR6, UR6, URZ, UP0 ;  /* 0x000000ff06067287 */ /* 0x000fc80008000000 */
[----:B------:R-:W-:Y:S01]  /*2960*/  ULEA UR5, UR6, UR4, 0x3 ;  /* 0x0000000406057291 */ /* 0x000fe2000f8e18ff */
[----:B------:R-:W-:-:S04]  /*2970*/  LOP3.LUT R2, R15, UR7, RZ, 0x3c, !PT ;  /* 0x000000070f027c12 */ /* 0x000fc8000f8e3cff */
[----:B-1----:R-:W-:-:S04]  /*2980*/  SHF.L.U32 R3, R2, 0x1f, RZ ;  /* 0x0000001f02037819 */ /* 0x002fc800000006ff */
[----:B------:R-:W1:Y:S02]  /*2990*/  SYNCS.PHASECHK.TRANS64.TRYWAIT P0, [UR5], R3 ;  /* 0x00000003ff0075a7 */ /* 0x000e640008001105 */
[----:B-1----:R-:W-:Y:S05]  /*29a0*/  @!P0 BRA `(.L_x_38) ;  /* 0x0000005800ac8947 */ /* 0x002fea0003800000 */
.L_x_153:
        /* <DEDUP_REMOVED lines=9> */
.L_x_155:
        /* <DEDUP_REMOVED lines=9> */
.L_x_157:
        /* <DEDUP_REMOVED lines=9> */
.L_x_159:
        /* <DEDUP_REMOVED lines=9> */
.L_x_161:
        /* <DEDUP_REMOVED lines=9> */
.L_x_163:
        /* <DEDUP_REMOVED lines=9> */
.L_x_165:
        /* <DEDUP_REMOVED lines=9> */
.L_x_167:
        /* <DEDUP_REMOVED lines=9> */
.L_x_169:
        /* <DEDUP_REMOVED lines=9> */
.L_x_171:
        /* <DEDUP_REMOVED lines=9> */
.L_x_173:
        /* <DEDUP_REMOVED lines=9> */
.L_x_175:
        /* <DEDUP_REMOVED lines=9> */
.L_x_177:
        /* <DEDUP_REMOVED lines=9> */
.L_x_179:
        /* <DEDUP_REMOVED lines=9> */
.L_x_181:
        /* <DEDUP_REMOVED lines=9> */
.L_x_183:
        /* <DEDUP_REMOVED lines=9> */
.L_x_185:
        /* <DEDUP_REMOVED lines=9> */
.L_x_187:
        /* <DEDUP_REMOVED lines=9> */
.L_x_189:
        /* <DEDUP_REMOVED lines=9> */
.L_x_191:
        /* <DEDUP_REMOVED lines=9> */
.L_x_193:
        /* <DEDUP_REMOVED lines=9> */
.L_x_195:
        /* <DEDUP_REMOVED lines=9> */
.L_x_197:
        /* <DEDUP_REMOVED lines=9> */
.L_x_199:
        /* <DEDUP_REMOVED lines=9> */
.L_x_201:
        /* <DEDUP_REMOVED lines=9> */
.L_x_203:
        /* <DEDUP_REMOVED lines=9> */
.L_x_205:
        /* <DEDUP_REMOVED lines=9> */
.L_x_207:
        /* <DEDUP_REMOVED lines=9> */
.L_x_209:
        /* <DEDUP_REMOVED lines=9> */
.L_x_211:
        /* <DEDUP_REMOVED lines=9> */
.L_x_213:
        /* <DEDUP_REMOVED lines=9> */
.L_x_215:
        /* <DEDUP_REMOVED lines=9> */
.L_x_217:
        /* <DEDUP_REMOVED lines=9> */
.L_x_219:
        /* <DEDUP_REMOVED lines=9> */
.L_x_221:
        /* <DEDUP_REMOVED lines=9> */
.L_x_223:
        /* <DEDUP_REMOVED lines=9> */
.L_x_225:
        /* <DEDUP_REMOVED lines=9> */
.L_x_227:
        /* <DEDUP_REMOVED lines=9> */
.L_x_229:
        /* <DEDUP_REMOVED lines=9> */
.L_x_231:
        /* <DEDUP_REMOVED lines=9> */
.L_x_233:
        /* <DEDUP_REMOVED lines=9> */
.L_x_235:
        /* <DEDUP_REMOVED lines=9> */
.L_x_237:
        /* <DEDUP_REMOVED lines=9> */
.L_x_239:
        /* <DEDUP_REMOVED lines=9> */
.L_x_241:
        /* <DEDUP_REMOVED lines=9> */
.L_x_243:
        /* <DEDUP_REMOVED lines=9> */
.L_x_245:
        /* <DEDUP_REMOVED lines=9> */
.L_x_247:
        /* <DEDUP_REMOVED lines=9> */
.L_x_249:
        /* <DEDUP_REMOVED lines=9> */
.L_x_251:
        /* <DEDUP_REMOVED lines=9> */
.L_x_253:
        /* <DEDUP_REMOVED lines=9> */
.L_x_255:
[----:B------:R-:W-:-:S04]  /*4660*/  UIADD3 UR6, UPT, UPT, UR6, 0x1, URZ ;  /* 0x0000000106067890 */ /* 0x000fc8000fffe0ff */
[----:B------:R-:W-:-:S04]  /*4670*/  UISETP.NE.AND UP0, UPT, UR6, 0x36, UPT ;  /* 0x000000360600788c */ /* 0x000fc8000bf05270 */
[----:B------:R-:W-:Y:S02]  /*4680*/  USEL UR5, URZ, 0x1, UP0 ;  /* 0x00000001ff057887 */ /* 0x000fe40008000000 */
[----:B------:R-:W-:-:S04]  /*4690*/  USEL UR6, UR6, URZ, UP0 ;  /* 0x000000ff06067287 */ /* 0x000fc80008000000 */
[----:B------:R-:W-:Y:S01]  /*46a0*/  ULEA UR6, UR6, UR4, 0x3 ;  /* 0x0000000406067291 */ /* 0x000fe2000f8e18ff */
[----:B-1----:R-:W-:-:S04]  /*46b0*/  LOP3.LUT R3, R2, UR5, RZ, 0x3c, !PT ;  /* 0x0000000502037c12 */ /* 0x002fc8000f8e3cff */
[----:B------:R-:W-:Y:S01]  /*46c0*/  SHF.L.U32 R3, R3, 0x1f, RZ ;  /* 0x0000001f03037819 */ /* 0x000fe200000006ff */
[----:B----4-:R-:W-:-:S07]  /*46d0*/  IMAD.U32 R0, RZ, RZ, UR6 ;  /* 0x00000006ff007e24 */ /* 0x010fce000f8e00ff */
.L_x_90:
[----:B-1----:R1:W2:Y:S02]  /*46e0*/  SYNCS.PHASECHK.TRANS64.TRYWAIT P0, [R0+URZ], R3 ;  /* 0x00000003000075a7 */ /* 0x0022a400080011ff */
[----:B--2---:R-:W-:Y:S05]  /*46f0*/  @!P0 NANOSLEEP.SYNCS 0x989680 ;  /* 0x009896800000895d */ /* 0x004fea0003900000 */
[----:B------:R-:W2:Y:S02]  /*4700*/  @!P0 SYNCS.PHASECHK.TRANS64 P0, [R0+URZ], R3 ;  /* 0x00000003000085a7 */ /* 0x000ea400080010ff */
[----:B--2---:R-:W-:Y:S05]  /*4710*/  @P0 EXIT ;  /* 0x000000000000094d */ /* 0x004fea0003800000 */
[----:B------:R-:W-:Y:S05]  /*4720*/  BRA `(.L_x_90) ;  /* 0xfffffffc00ec7947 */ /* 0x000fea000383ffff */
.L_x_18:
[----:B------:R-:W-:-:S04]  /*4730*/  UISETP.NE.AND UP1, UPT, UR37, URZ, UPT ;  /* 0x000000ff2500728c */ /* 0x000fc8000bf25270 */
[----:B------:R-:W-:-:S09]  /*4740*/  UISETP.NE.OR UP1, UPT, UR8, 0x1, UP1 ;  /* 0x000000010800788c */ /* 0x000fd20008f25670 */
[----:B------:R-:W-:Y:S05]  /*4750*/  BRA.U UP1, `(.L_x_91) ;  /* 0x0000000501487547 */ /* 0x000fea000b800000 */
[----:B------:R-:W-:Y:S01]  /*4760*/  ISETP.NE.AND P2, PT, R2, RZ, PT ;  /* 0x000000ff0200720c */ /* 0x000fe20003f45270 */
[----:B------:R-:W-:Y:S01]  /*4770*/  IMAD.MOV.U32 R12, RZ, RZ, 0x1 ;  /* 0x00000001ff0c7424 */ /* 0x000fe200078e00ff */
[----:B------:R-:W-:Y:S02]  /*4780*/  CS2R R10, SRZ ;  /* 0x00000000000a7805 */ /* 0x000fe4000001ff00 */
[----:B------:R-:W-:Y:S01]  /*4790*/  CS2R R8, SRZ ;  /* 0x0000000000087805 */ /* 0x000fe2000001ff00 */
[----:B------:R-:W-:Y:S01]  /*47a0*/  UMOV UR4, 0x400 ;  /* 0x0000040000047882 */ /* 0x000fe20000000000 */
[----:B------:R-:W-:Y:S01]  /*47b0*/  UMOV UR6, URZ ;  /* 0x000000ff00067c82 */ /* 0x000fe20008000000 */
[----:B------:R-:W-:-:S12]  /*47c0*/  ULEA UR37, UR37, UR4, 0x18 ;  /* 0x0000000425257291 */ /* 0x000fd8000f8ec0ff */
.L_x_95:
[----:B------:R-:W-:Y:S02]  /*47d0*/  LEA R0, R8, UR37, 0x3 ;  /* 0x0000002508007c11 */ /* 0x000fe4000f8e18ff */
[----:B------:R-:W-:-:S03]  /*47e0*/  SHF.L.U32 R5, R9, 0x1f, RZ ;  /* 0x0000001f09057819 */ /* 0x000fc600000006ff */
[----:B------:R-:W-:Y:S01]  /*47f0*/  VIADD R4, R0, 0x3f0 ;  /* 0x000003f000047836 */ /* 0x000fe20000000000 */
[----:B------:R-:W1:Y:S02]  /*4800*/  SYNCS.PHASECHK.TRANS64.TRYWAIT P0, [R0+URZ+0x3e0], R5 ;  /* 0x0003e005000075a7 */ /* 0x000e6400080011ff */
[----:B-1----:R-:W-:Y:S05]  /*4810*/  @!P0 BRA `(.L_x_92) ;  /* 0x0000004c00f08947 */ /* 0x002fea0003800000 */
.L_x_256:
[----:B------:R-:W-:Y:S01]  /*4820*/  ULEA UR5, UR6, UR37, 0x3 ;  /* 0x0000002506057291 */ /* 0x000fe2000f8e18ff */
[----:B------:R-:W-:Y:S02]  /*4830*/  PRMT R4, RZ, 0x654, R4 ;  /* 0x00000654ff047816 */ /* 0x000fe40000000004 */
[----:B-1----:R-:W-:Y:S01]  /*4840*/  SHF.L.U32 R5, R12, 0x1f, RZ ;  /* 0x0000001f0c057819 */ /* 0x002fe200000006ff */
[----:B------:R-:W-:Y:S01]  /*4850*/  UIADD3 UR4, UPT, UPT, UR5, 0x380, URZ ;  /* 0x0000038005047890 */ /* 0x000fe2000fffe0ff */
[----:B------:R1:W-:Y:S05]  /*4860*/  SYNCS.ARRIVE.TRANS64.RED.A1T0 RZ, [R4+URZ], RZ ;  /* 0x000000ff04ff79a7 */ /* 0x0003ea00081004ff */
[----:B------:R-:W-:Y:S01]  /*4870*/  IMAD.U32 R7, RZ, RZ, UR4 ;  /* 0x00000004ff077e24 */ /* 0x000fe2000f8e00ff */
[----:B------:R-:W2:Y:S04]  /*4880*/  SYNCS.PHASECHK.TRANS64.TRYWAIT P0, [UR5+0x390], R5 ;  /* 0x00039005ff0075a7 */ /* 0x000ea80008001105 */
[----:B------:R-:W-:Y:S01]  /*4890*/  PRMT R6, R2, 0x654, R7 ;  /* 0x0000065402067816 */ /* 0x000fe20000000007 */
[----:B-1----:R-:W-:Y:S01]  /*48a0*/  @!P2 IMAD.MOV.U32 R4, RZ, RZ, 0x10 ;  /* 0x00000010ff04a424 */ /* 0x002fe200078e00ff */
[----:B--2---:R-:W-:Y:S06]  /*48b0*/  @!P0 BRA `(.L_x_93) ;  /* 0x0000004c00dc8947 */ /* 0x004fec0003800000 */
.L_x_258:
[----:B------:R-:W-:Y:S01]  /*48c0*/  ULEA UR4, UR6, UR37, 0x4 ;  /* 0x0000002506047291 */ /* 0x000fe2000f8e20ff */
[----:B------:R-:W-:Y:S01]  /*48d0*/  SEL R3, R6, R3, !P2 ;  /* 0x0000000306037207 */ /* 0x000fe20005000000 */
[----:B------:R-:W-:Y:S01]  /*48e0*/  UIADD3 UR5, UPT, UPT, UR5, 0x380, URZ ;  /* 0x0000038005057890 */ /* 0x000fe2000fffe0ff */
[----:B-1----:R-:W-:Y:S01]  /*48f0*/  LEA R0, R11, UR37, 0x3 ;  /* 0x000000250b007c11 */ /* 0x002fe2000f8e18ff */
[----:B------:R-:W-:Y:S01]  /*4900*/  UIADD3 UR4, UPT, UPT, UR4, 0x410, URZ ;  /* 0x0000041004047890 */ /* 0x000fe2000fffe0ff */
[----:B------:R-:W-:Y:S01]  /*4910*/  SHF.L.U32 R5, R10, 0x1f, RZ ;  /* 0x0000001f0a057819 */ /* 0x000fe200000006ff */
[----:B------:R1:W-:Y:S01]  /*4920*/  @!P2 SYNCS.ARRIVE.TRANS64.RED RZ, [R3+URZ], R4 ;  /* 0x0000000403ffa9a7 */ /* 0x0003e200080004ff */
[----:B------:R-:W-:Y:S01]  /*4930*/  UIADD3 UR6, UPT, UPT, UR6, 0x1, URZ ;  /* 0x0000000106067890 */ /* 0x000fe2000fffe0ff */
[----:B------:R-:W-:-:S03]  /*4940*/  VIADD R8, R8, 0x1 ;  /* 0x0000000108087836 */ /* 0x000fc60000000000 */
[----:B------:R-:W-:Y:S02]  /*4950*/  UISETP.NE.AND UP0, UPT, UR6, 0x2, UPT ;  /* 0x000000020600788c */ /* 0x000fe4000bf05270 */
[----:B------:R-:W-:Y:S06]  /*4960*/  UGETNEXTWORKID.BROADCAST [UR4], [UR5] ;  /* 0x00000000040073ca */ /* 0x000fec0008000100 */
[----:B------:R-:W-:Y:S01]  /*4970*/  USEL UR4, URZ, 0x1, UP0 ;  /* 0x00000001ff047887 */ /* 0x000fe20008000000 */
[----:B------:R-:W-:Y:S01]  /*4980*/  ISETP.NE.AND P0, PT, R8, 0x2, PT ;  /* 0x000000020800780c */ /* 0x000fe20003f05270 */
[----:B------:R-:W-:Y:S01]  /*4990*/  USEL UR6, UR6, URZ, UP0 ;  /* 0x000000ff06067287 */ /* 0x000fe20008000000 */
[----:B------:R-:W2:Y:S03]  /*49a0*/  SYNCS.PHASECHK.TRANS64.TRYWAIT P1, [R0+URZ+0x380], R5 ;  /* 0x00038005000075a7 */ /* 0x000ea600080211ff */
[----:B------:R-:W-:Y:S01]  /*49b0*/  LOP3.LUT R12, R12, UR4, RZ, 0x3c, !PT ;  /* 0x000000040c0c7c12 */ /* 0x000fe2000f8e3cff */
[----:B-12---:R-:W-:Y:S07]  /*49c0*/  @!P1 BRA `(.L_x_94) ;  /* 0x0000004c00b09947 */ /* 0x006fee0003800000 */
.L_x_259:
[C---:B------:R-:W-:Y:S01]  /*49d0*/  LEA R4, R11.reuse, UR37, 0x4 ;  /* 0x000000250b047c11 */ /* 0x040fe2000f8e20ff */
[----:B-1----:R-:W-:Y:S01]  /*49e0*/  VIADD R0, R0, 0x390 ;  /* 0x0000039000007836 */ /* 0x002fe20000000000 */
[----:B------:R-:W-:Y:S01]  /*49f0*/  SEL R8, R8, RZ, P0 ;  /* 0x000000ff08087207 */ /* 0x000fe20000000000 */
[----:B------:R-:W-:-:S03]  /*4a00*/  VIADD R11, R11, 0x1 ;  /* 0x000000010b0b7836 */ /* 0x000fc60000000000 */
[----:B------:R-:W1:Y:S01]  /*4a10*/  LDS.128 R4, [R4+0x410] ;  /* 0x0004100004047984 */ /* 0x000e620000000c00 */
[----:B------:R-:W-:Y:S02]  /*4a20*/  PRMT R0, RZ, 0x654, R0 ;  /* 0x00000654ff007816 */ /* 0x000fe40000000000 */
[C---:B------:R-:W-:Y:S01]  /*4a30*/  ISETP.NE.AND P1, PT, R11.reuse, 0x2, PT ;  /* 0x000000020b00780c */ /* 0x040fe20003f25270 */
[----:B------:R-:W-:Y:S01]  /*4a40*/  @!PT LDS RZ, [RZ] ;  /* 0x00000000fffff984 */ /* 0x000fe20000000800 */
[----:B------:R-:W-:Y:S01]  /*4a50*/  @!PT LDS RZ, [RZ] ;  /* 0x00000000fffff984 */ /* 0x000fe20000000800 */
[----:B------:R-:W-:Y:S01]  /*4a60*/  @!PT LDS RZ, [RZ] ;  /* 0x00000000fffff984 */ /* 0x000fe20000000800 */
[----:B------:R-:W-:Y:S01]  /*4a70*/  @!PT LDS RZ, [RZ] ;  /* 0x00000000fffff984 */ /* 0x000fe20000000800 */
[----:B------:R2:W-:Y:S06]  /*4a80*/  MEMBAR.ALL.CTA ;  /* 0x0000000000007992 */ /* 0x0005ec0000008000 */
[----:B--2---:R-:W2:Y:S01]  /*4a90*/  FENCE.VIEW.ASYNC.S ;  /* 0x00000000000073c6 */ /* 0x004ea20000000000 */
[----:B------:R-:W-:Y:S01]  /*4aa0*/  SEL R11, R11, RZ, P1 ;  /* 0x000000ff0b0b7207 */ /* 0x000fe20000800000 */
[----:B--2---:R2:W-:Y:S01]  /*4ab0*/  SYNCS.ARRIVE.TRANS64.RED.A1T0 RZ, [R0+URZ], RZ ;  /* 0x000000ff00ff79a7 */ /* 0x0045e200081004ff */
[----:B-1----:R-:W-:-:S02]  /*4ac0*/  LOP3.LUT P3, RZ, R6, 0x1, RZ, 0xc0, !PT ;  /* 0x0000000106ff7812 */ /* 0x002fc4000786c0ff */
[----:B------:R-:W-:-:S04]  /*4ad0*/  SEL R5, RZ, 0x1, P1 ;  /* 0x00000001ff057807 */ /* 0x000fc80000800000 */
[----:B------:R-:W-:Y:S02]  /*4ae0*/  LOP3.LUT R10, R10, R5, RZ, 0x3c, !PT ;  /* 0x000000050a0a7212 */ /* 0x000fe400078e3cff */
[----:B--2---:R-:W-:-:S04]  /*4af0*/  SEL R0, RZ, 0x1, P0 ;  /* 0x00000001ff007807 */ /* 0x004fc80000000000 */
[----:B------:R-:W-:Y:S01]  /*4b00*/  LOP3.LUT R9, R9, R0, RZ, 0x3c, !PT ;  /* 0x0000000009097212 */ /* 0x000fe200078e3cff */
[----:B------:R-:W-:Y:S06]  /*4b10*/  @P3 BRA `(.L_x_95) ;  /* 0xfffffffc002c3947 */ /* 0x000fec000383ffff */
[----:B------:R-:W-:Y:S01]  /*4b20*/  ULEA UR5, UR6, UR37, 0x3 ;  /* 0x0000002506057291 */ /* 0x000fe2000f8e18ff */
[----:B------:R-:W-:-:S08]  /*4b30*/  SHF.L.U32 R3, R12, 0x1f, RZ ;  /* 0x0000001f0c037819 */ /* 0x000fd000000006ff */
[----:B------:R-:W1:Y:S02]  /*4b40*/  SYNCS.PHASECHK.TRANS64 P0, [UR5+0x390], R3 ;  /* 0x00039003ff0075a7 */ /* 0x000e640008001005 */
[----:B-1----:R-:W-:Y:S05]  /*4b50*/  @P0 BRA `(.L_x_96) ;  /* 0x0000000000080947 */ /* 0x002fea0003800000 */
[----:B------:R-:W1:Y:S02]  /*4b60*/  SYNCS.PHASECHK.TRANS64.TRYWAIT P0, [UR5+0x390], R3 ;  /* 0x00039003ff0075a7 */ /* 0x000e640008001105 */
[----:B-1----:R-:W-:Y:S05]  /*4b70*/  @!P0 BRA `(.L_x_97) ;  /* 0x0000004c00588947 */ /* 0x002fea0003800000 */
.L_x_96:
[----:B------:R-:W-:-:S04]  /*4b80*/  UIADD3 UR4, UPT, UPT, UR6, 0x1, URZ ;  /* 0x0000000106047890 */ /* 0x000fc8000fffe0ff */
[----:B------:R-:W-:-:S04]  /*4b90*/  UISETP.NE.AND UP0, UPT, UR4, 0x2, UPT ;  /* 0x000000020400788c */ /* 0x000fc8000bf05270 */
[----:B------:R-:W-:Y:S02]  /*4ba0*/  USEL UR7, URZ, 0x1, UP0 ;  /* 0x00000001ff077887 */ /* 0x000fe40008000000 */
[----:B------:R-:W-:-:S04]  /*4bb0*/  USEL UR4, UR4, URZ, UP0 ;  /* 0x000000ff04047287 */ /* 0x000fc80008000000 */
[----:B------:R-:W-:Y:S01]  /*4bc0*/  ULEA UR4, UR4, UR37, 0x3 ;  /* 0x0000002504047291 */ /* 0x000fe2000f8e18ff */
[----:B-1----:R-:W-:-:S04]  /*4bd0*/  LOP3.LUT R3, R12, UR7, RZ, 0x3c, !PT ;  /* 0x000000070c037c12 */ /* 0x002fc8000f8e3cff */
[----:B------:R-:W-:-:S04]  /*4be0*/  SHF.L.U32 R0, R3, 0x1f, RZ ;  /* 0x0000001f03007819 */ /* 0x000fc800000006ff */
[----:B------:R-:W1:Y:S02]  /*4bf0*/  SYNCS.PHASECHK.TRANS64 P0, [UR4+0x390], R0 ;  /* 0x00039000ff0075a7 */ /* 0x000e640008001004 */
[----:B-1----:R-:W-:Y:S05]  /*4c00*/  @P0 EXIT ;  /* 0x000000000000094d */ /* 0x002fea0003800000 */
[----:B------:R-:W-:Y:S02]  /*4c10*/  SHF.L.U32 R3, R3, 0x1f, RZ ;  /* 0x0000001f03037819 */ /* 0x000fe400000006ff */
[----:B------:R-:W-:-:S07]  /*4c20*/  MOV R0, UR4 ;  /* 0x0000000400007c02 */ /* 0x000fce0008000f00 */
.L_x_98:
[----:B-1----:R1:W2:Y:S02]  /*4c30*/  SYNCS.PHASECHK.TRANS64.TRYWAIT P0, [R0+URZ+0x390], R3 ;  /* 0x00039003000075a7 */ /* 0x0022a400080011ff */
[----:B--2---:R-:W-:Y:S05]  /*4c40*/  @!P0 NANOSLEEP.SYNCS 0x989680 ;  /* 0x009896800000895d */ /* 0x004fea0003900000 */
[----:B------:R-:W2:Y:S02]  /*4c50*/  @!P0 SYNCS.PHASECHK.TRANS64 P0, [R0+URZ+0x390], R3 ;  /* 0x00039003000085a7 */ /* 0x000ea400080010ff */
[----:B--2---:R-:W-:Y:S05]  /*4c60*/  @P0 EXIT ;  /* 0x000000000000094d */ /* 0x004fea0003800000 */
[----:B------:R-:W-:Y:S05]  /*4c70*/  BRA `(.L_x_98) ;  /* 0xfffffffc00ec7947 */ /* 0x000fea000383ffff */
.L_x_91:
[----:B------:R-:W-:-:S09]  /*4c80*/  UISETP.NE.AND UP1, UPT, UR8, URZ, UPT ;  /* 0x000000ff0800728c */ /* 0x000fd2000bf25270 */
[----:B------:R-:W-:Y:S05]  /*4c90*/  BRA.U UP1, `(.L_x_99) ;  /* 0x0000000d01787547 */ /* 0x000fea000b800000 */
[----:B------:R-:W-:Y:S01]  /*4ca0*/  UMOV UR4, 0x40 ;  /* 0x0000004000047882 */ /* 0x000fe20000000000 */
[----:B------:R-:W-:Y:S01]  /*4cb0*/  NOP ;  /* 0x0000000000007918 */ /* 0x000fe20000000000 */
[----:B------:R-:W-:Y:S01]  /*4cc0*/  ULEA UR4, UR37, UR4, 0x18 ;  /* 0x0000000425047291 */ /* 0x000fe2000f8ec0ff */
[----:B------:R-:W-:Y:S02]  /*4cd0*/  UMOV UR5, 0x400 ;  /* 0x0000040000057882 */ /* 0x000fe40000000000 */
[----:B------:R-:W-:-:S06]  /*4ce0*/  ULEA UR37, UR37, UR5, 0x18 ;  /* 0x0000000525257291 */ /* 0x000fcc000f8ec0ff */
[----:B------:R-:W1:Y:S02]  /*4cf0*/  LDS.U8 R0, [UR4+0x1c] ;  /* 0x00001c04ff007984 */ /* 0x000e640008000000 */
[----:B-1----:R-:W-:-:S13]  /*4d00*/  ISETP.NE.AND P0, PT, R0, RZ, PT ;  /* 0x000000ff0000720c */ /* 0x002fda0003f05270 */
[----:B------:R-:W-:Y:S05]  /*4d10*/  @P0 BRA `(.L_x_100) ;  /* 0x0000000000580947 */ /* 0x000fea0003800000 */
[----:B------:R-:W-:-:S13]  /*4d20*/  ELECT P0, URZ, PT ;  /* 0x0000000000ff782f */ /* 0x000fda0003800000 */
[----:B------:R-:W-:Y:S05]  /*4d30*/  @!P0 BRA `(.L_x_101) ;  /* 0x0000000000608947 */ /* 0x000fea0003800000 */
[----:B------:R-:W-:Y:S01]  /*4d40*/  UMOV UR5, 0x10 ;  /* 0x0000001000057882 */ /* 0x000fe20000000000 */
[----:B------:R-:W-:Y:S01]  /*4d50*/  HFMA2 R0, -RZ, RZ, 0, 5.9604644775390625e-08 ;  /* 0x00000001ff007431 */ /* 0x000fe200000001ff */
[----:B------:R-:W-:-:S03]  /*4d60*/  MOV R2, 0xffff ;  /* 0x0000ffff00027802 */ /* 0x000fc60000000f00 */
[----:B------:R-:W-:Y:S04]  /*4d70*/  DEPBAR.LE SB1, 0x36 ;  /* 0x00009d800000791a */ /* 0x000fe80000000000 */
[----:B------:R-:W1:Y:S02]  /*4d80*/  UTCATOMSWS.FIND_AND_SET.ALIGN UP0, UR5, UR5 ;  /* 0x00000005000575e3 */ /* 0x000e640008000800 */
[----:B-1----:R-:W-:Y:S01]  /*4d90*/  MOV R3, UR5 ;  /* 0x0000000500037c02 */ /* 0x002fe20008000f00 */
[----:B------:R-:W-:Y:S06]  /*4da0*/  BRA.U UP0, `(.L_x_102) ;  /* 0x0000000100187547 */ /* 0x000fec000b800000 */
.L_x_103:
[----:B------:R-:W-:Y:S05]  /*4db0*/  NANOSLEEP 0x64 ;  /* 0x000000640000795d */ /* 0x000fea0003800000 */
[----:B------:R-:W-:-:S05]  /*4dc0*/  UMOV UR5, 0x10 ;  /* 0x0000001000057882 */ /* 0x000fca0000000000 */
[----:B------:R-:W-:Y:S04]  /*4dd0*/  DEPBAR.LE SB1, 0x36 ;  /* 0x00009d800000791a */ /* 0x000fe80000000000 */
[----:B------:R-:W1:Y:S02]  /*4de0*/  UTCATOMSWS.FIND_AND_SET.ALIGN UP0, UR5, UR5 ;  /* 0x00000005000575e3 */ /* 0x000e640008000800 */
[----:B-1----:R-:W-:Y:S01]  /*4df0*/  MOV R3, UR5 ;  /* 0x0000000500037c02 */ /* 0x002fe20008000f00 */
[----:B------:R-:W-:Y:S05]  /*4e00*/  BRA.U !UP0, `(.L_x_103) ;  /* 0xfffffffd08e87547 */ /* 0x000fea000b83ffff */
.L_x_102:
[-C--:B------:R-:W-:Y:S02]  /*4e10*/  SHF.L.U32 R2, R2, R3.reuse, RZ ;  /* 0x0000000302027219 */ /* 0x080fe400000006ff */
[----:B------:R-:W-:Y:S01]  /*4e20*/  SHF.L.U32 R0, R0, R3, RZ ;  /* 0x0000000300007219 */ /* 0x000fe200000006ff */
[----:B------:R-:W-:Y:S02]  /*4e30*/  IMAD.SHL.U32 R3, R3, 0x20, RZ ;  /* 0x0000002003037824 */ /* 0x000fe400078e00ff */
[----:B------:R1:W-:Y:S04]  /*4e40*/  ATOMS.OR RZ, [UR4+0x14], R2 ;  /* 0x00001402ffff798c */ /* 0x0003e8000b000004 */
[----:B------:R1:W-:Y:S04]  /*4e50*/  ATOMS.OR RZ, [UR4+0x18], R0 ;  /* 0x00001800ffff798c */ /* 0x0003e8000b000004 */
[----:B------:R1:W-:Y:S01]  /*4e60*/  STS [UR37+0x430], R3 ;  /* 0x00043003ff007988 */ /* 0x0003e20008000825 */
[----:B------:R-:W-:Y:S05]  /*4e70*/  BRA `(.L_x_101) ;  /* 0x0000000000107947 */ /* 0x000fea0003800000 */
.L_x_100:
[----:B------:R-:W-:Y:S02]  /*4e80*/  MOV R0, 0xffffffff ;  /* 0xffffffff00007802 */ /* 0x000fe40000000f00 */
[----:B------:R-:W-:-:S03]  /*4e90*/  MOV R2, 0x4ec0 ;  /* 0x00004ec000027802 */ /* 0x000fc60000000f00 */
[----:B------:R1:W-:Y:S04]  /*4ea0*/  STS [UR37+0x430], R0 ;  /* 0x00043000ff007988 */ /* 0x0003e80008000825 */
[----:B-1-3-5:R-:W-:Y:S05]  /*4eb0*/  CALL.REL.NOINC `($__internal_1_$__cuda_sm10x_tcgen05_guardrail_trap_phase_invalid_during_alloc) ;  /* 0x0000004c00d47944 */ /* 0x02afea0003c00000 */
.L_x_101:
[----:B------:R-:W-:Y:S05]  /*4ec0*/  WARPSYNC.ALL ;  /* 0x0000000000007948 */ /* 0x000fea0003800000 */
[----:B------:R-:W2:Y:S01]  /*4ed0*/  S2UR UR6, SR_CgaCtaId ;  /* 0x00000000000679c3 */ /* 0x000ea20000008800 */
[----:B------:R-:W-:Y:S01]  /*4ee0*/  UMOV UR4, 0x400 ;  /* 0x0000040000047882 */ /* 0x000fe20000000000 */
[----:B------:R-:W-:-:S06]  /*4ef0*/  NOP ;  /* 0x0000000000007918 */ /* 0x000fcc0000000000 */
[----:B------:R-:W-:Y:S06]  /*4f00*/  BAR.ARV 0x6, 0xa0 ;  /* 0x0182800000007b1d */ /* 0x000fec0000002000 */
[----:B------:R-:W4:Y:S01]  /*4f10*/  LDCU UR7, c[0x0][0x38c] ;  /* 0x00007180ff0777ac */ /* 0x000f220008000800 */
[----:B------:R-:W-:Y:S01]  /*4f20*/  IMAD.MOV.U32 R11, RZ, RZ, 0x1 ;  /* 0x00000001ff0b7424 */ /* 0x000fe200078e00ff */
[----:B------:R-:W-:Y:S01]  /*4f30*/  CS2R R8, SRZ ;  /* 0x0000000000087805 */ /* 0x000fe2000001ff00 */
[----:B------:R-:W-:Y:S01]  /*4f40*/  IMAD.MOV.U32 R10, RZ, RZ, RZ ;  /* 0x000000ffff0a7224 */ /* 0x000fe200078e00ff */
[----:B------:R-:W-:Y:S01]  /*4f50*/  UMOV UR18, URZ ;  /* 0x000000ff00127c82 */ /* 0x000fe20008000000 */
[----:B------:R-:W-:Y:S01]  /*4f60*/  UMOV UR17, URZ ;  /* 0x000000ff00117c82 */ /* 0x000fe20008000000 */
[----:B------:R-:W-:Y:S01]  /*4f70*/  UMOV UR20, 0x0 ;  /* 0x0000000000147882 */ /* 0x000fe20000000000 */
[----:B------:R-:W-:Y:S01]  /*4f80*/  UMOV UR21, 0x4100410 ;  /* 0x0410041000157882 */ /* 0x000fe20000000000 */
[----:B--2---:R-:W-:Y:S01]  /*4f90*/  ULEA UR6, UR6, UR4, 0x18 ;  /* 0x0000000406067291 */ /* 0x004fe2000f8ec0ff */
[----:B------:R-:W2:Y:S03]  /*4fa0*/  LDCU UR4, c[0x0][0x38c] ;  /* 0x00007180ff0477ac */ /* 0x000ea60008000800 */
[----:B------:R-:W-:-:S02]  /*4fb0*/  UIADD3 UR11, UPT, UPT, UR6, 0x2800, URZ ;  /* 0x00002800060b7890 */ /* 0x000fc4000fffe0ff */
[----:B----4-:R-:W-:-:S03]  /*4fc0*/  UIADD3 UR7, UPT, UPT, UR7, 0x1f, URZ ;  /* 0x0000001f07077890 */ /* 0x010fc6000fffe0ff */
[----:B-1----:R-:W1:Y:S01]  /*4fd0*/  LDS R0, [UR6+0x430] ;  /* 0x00043006ff007984 */ /* 0x002e620008000800 */
[----:B------:R-:W-:Y:S02]  /*4fe0*/  UIADD3 UR12, UPT, UPT, UR6, 0x1d800, URZ ;  /* 0x0001d800060c7890 */ /* 0x000fe4000fffe0ff */
[----:B------:R-:W-:Y:S02]  /*4ff0*/  USHF.R.S32.HI UR5, URZ, 0x1f, UR7 ;  /* 0x0000001fff057899 */ /* 0x000fe40008011407 */
[----:B------:R-:W-:Y:S02]  /*5000*/  USHF.R.U32.HI UR11, URZ, 0x4, UR11 ;  /* 0x00000004ff0b7899 */ /* 0x000fe4000801160b */
[----:B------:R-:W-:Y:S02]  /*5010*/  ULEA.HI UR5, UR5, UR7, URZ, 0x5 ;  /* 0x0000000705057291 */ /* 0x000fe4000f8f28ff */
[----:B------:R-:W-:Y:S02]  /*5020*/  USHF.R.U32.HI UR12, URZ, 0x4, UR12 ;  /* 0x00000004ff0c7899 */ /* 0x000fe4000801160c */
[----:B------:R-:W-:-:S02]  /*5030*/  USHF.R.S32.HI UR5, URZ, 0x5, UR5 ;  /* 0x00000005ff057899 */ /* 0x000fc40008011405 */
[----:B------:R-:W-:Y:S02]  /*5040*/  ULOP3.LUT UR11, UR11, 0x3fff, URZ, 0xc0, !UPT ;  /* 0x00003fff0b0b7892 */ /* 0x000fe4000f8ec0ff */
[----:B------:R-:W-:Y:S02]  /*5050*/  UISETP.LT.AND UP0, UPT, UR5, 0x1, UPT ;  /* 0x000000010500788c */ /* 0x000fe4000bf01270 */
[----:B------:R-:W-:Y:S02]  /*5060*/  ULOP3.LUT UR12, UR12, 0x3fff, URZ, 0xc0, !UPT ;  /* 0x00003fff0c0c7892 */ /* 0x000fe4000f8ec0ff */
[----:B------:R-:W-:Y:S02]  /*5070*/  USEL UR10, UR5, 0x1, !UP0 ;  /* 0x00000001050a7887 */ /* 0x000fe4000c000000 */
[----:B------:R-:W-:Y:S02]  /*5080*/  ULOP3.LUT UR11, UR11, 0x10000, URZ, 0xfc, !UPT ;  /* 0x000100000b0b7892 */ /* 0x000fe4000f8efcff */
[----:B------:R-:W-:-:S02]  /*5090*/  ULOP3.LUT UR12, UR12, 0x10000, URZ, 0xfc, !UPT ;  /* 0x000100000c0c7892 */ /* 0x000fc4000f8efcff */
[----:B------:R-:W-:Y:S02]  /*50a0*/  UIADD3 UR10, UPT, UPT, -UR10, URZ, URZ ;  /* 0x000000ff0a0a7290 */ /* 0x000fe4000fffe1ff */
[----:B--2---:R-:W-:Y:S01]  /*50b0*/  UISETP.GE.AND UP3, UPT, UR4, 0x1, UPT ;  /* 0x000000010400788c */ /* 0x004fe2000bf66270 */
[----:B-1----:R-:W-:-:S15]  /*50c0*/  R2UR UR19, R0 ;  /* 0x00000000001372ca */ /* 0x002fde00000e0000 */
.L_x_110:
[----:B------:R-:W-:Y:S02]  /*50d0*/  LEA R0, R10, UR6, 0x3 ;  /* 0x000000060a007c11 */ /* 0x000fe4000f8e18ff */
[----:B------:R-:W-:Y:S02]  /*50e0*/  SHF.L.U32 R5, R9, 0x1f, RZ ;  /* 0x0000001f09057819 */ /* 0x000fe400000006ff */
[----:B------:R-:W-:Y:S01]  /*50f0*/  PLOP3.LUT P0, PT, PT, PT, UP3, 0x80, 0x8 ;  /* 0x000000000008781c */ /* 0x000fe20003f0f038 */
[----:B------:R-:W-:Y:S01]  /*5100*/  VIADD R3, R0, 0x390 ;  /* 0x0000039000037836 */ /* 0x000fe20000000000 */
[----:B-1----:R-:W1:Y:S02]  /*5110*/  SYNCS.PHASECHK.TRANS64.TRYWAIT P1, [R0+URZ+0x380], R5 ;  /* 0x00038005000075a7 */ /* 0x002e6400080211ff */
[----:B-1--4-:R-:W-:Y:S09]  /*5120*/  @!P1 BRA `(.L_x_104) ;  /* 0x0000004800049947 */ /* 0x012ff20003800000 */
.L_x_261:
[----:B------:R-:W-:Y:S01]  /*5130*/  LEA R4, R10, UR6, 0x4 ;  /* 0x000000060a047c11 */ /* 0x000fe2000f8e20ff */
[----:B------:R-:W-:Y:S01]  /*5140*/  @UP3 ULEA UR4, UR17, UR6, 0x3 ;  /* 0x0000000611043291 */ /* 0x000fe2000f8e18ff */
[----:B------:R-:W-:Y:S01]  /*5150*/  PLOP3.LUT P2, PT, PT, PT, PT, 0x80, 0x8 ;  /* 0x000000000008781c */ /* 0x000fe20003f4f070 */
[----:B------:R-:W-:Y:S01]  /*5160*/  ULEA UR9, UR18, UR6, 0x3 ;  /* 0x0000000612097291 */ /* 0x000fe2000f8e18ff */
[----:B------:R-:W-:Y:S02]  /*5170*/  PRMT R3, RZ, 0x654, R3 ;  /* 0x00000654ff037816 */ /* 0x000fe40000000003 */
[----:B-1----:R-:W1:Y:S01]  /*5180*/  LDS.128 R4, [R4+0x410] ;  /* 0x0004100004047984 */ /* 0x002e620000000c00 */
[----:B------:R-:W-:Y:S02]  /*5190*/  @P0 SHF.L.U32 R2, R8, 0x1f, RZ ;  /* 0x0000001f08020819 */ /* 0x000fe400000006ff */
[----:B------:R-:W-:Y:S01]  /*51a0*/  SHF.L.U32 R0, R11, 0x1f, RZ ;  /* 0x0000001f0b007819 */ /* 0x000fe200000006ff */
[----:B------:R-:W-:Y:S01]  /*51b0*/  @!PT LDS RZ, [RZ] ;  /* 0x00000000fffff984 */ /* 0x000fe20000000800 */
[----:B------:R-:W-:Y:S01]  /*51c0*/  @!PT LDS RZ, [RZ] ;  /* 0x00000000fffff984 */ /* 0x000fe20000000800 */
[----:B------:R-:W-:Y:S01]  /*51d0*/  @!PT LDS RZ, [RZ] ;  /* 0x00000000fffff984 */ /* 0x000fe20000000800 */
[----:B------:R-:W-:Y:S01]  /*51e0*/  @!PT LDS RZ, [RZ] ;  /* 0x00000000fffff984 */ /* 0x000fe20000000800 */
[----:B------:R2:W-:Y:S06]  /*51f0*/  MEMBAR.ALL.CTA ;  /* 0x0000000000007992 */ /* 0x0005ec0000008000 */
[----:B--2---:R-:W2:Y:S02]  /*5200*/  FENCE.VIEW.ASYNC.S ;  /* 0x00000000000073c6 */ /* 0x004ea40000000000 */
[----:B--2---:R2:W-:Y:S01]  /*5210*/  SYNCS.ARRIVE.TRANS64.RED.A1T0 RZ, [R3+URZ], RZ ;  /* 0x000000ff03ff79a7 */ /* 0x0045e200081004ff */
[----:B------:R2:W4:Y:S01]  /*5220*/  @P0 SYNCS.PHASECHK.TRANS64.TRYWAIT P2, [UR4], R2 ;  /* 0x00000002ff0005a7 */ /* 0x0005220008041104 */
[----:B-1----:R-:W-:Y:S01]  /*5230*/  LOP3.LUT P1, RZ, R6, 0x1, RZ, 0xc0, !PT ;  /* 0x0000000106ff7812 */ /* 0x002fe2000782c0ff */
[----:B------:R-:W1:Y:S02]  /*5240*/  SYNCS.PHASECHK.TRANS64.TRYWAIT P0, [UR9+0x3c0], R0 ;  /* 0x0003c000ff0075a7 */ /* 0x000e640008001109 */
[----:B-12-4-:R-:W-:Y:S10]  /*5250*/  @!P0 BRA `(.L_x_105) ;  /* 0x0000004400cc8947 */ /* 0x016ff40003800000 */
.L_x_263:
[----:B------:R-:W-:Y:S01]  /*5260*/  IADD3 R10, PT, PT, R10, 0x1, RZ ;  /* 0x000000010a0a7810 */ /* 0x000fe20007ffe0ff */
[----:B------:R-:W-:Y:S06]  /*5270*/  BRA.U !UP3, `(.L_x_106) ;  /* 0x000000010ba07547 */ /* 0x000fec000b800000 */
[----:B------:R-:W-:Y:S02]  /*5280*/  ULEA.HI UR8, UR18, UR18, URZ, 0x1 ;  /* 0x0000001212087291 */ /* 0x000fe4000f8f08ff */
[----:B------:R-:W-:Y:S02]  /*5290*/  UPLOP3.LUT UP4, UPT, UPT, UPT, UPT, 0x40, 0x4 ;  /* 0x000000000004789c */ /* 0x000fe40003f8e870 */
[----:B------:R-:W-:Y:S02]  /*52a0*/  USHF.L.U32 UR4, UR8, 0x5, URZ ;  /* 0x0000000508047899 */ /* 0x000fe400080006ff */
[----:B------:R-:W-:Y:S02]  /*52b0*/  ULOP3.LUT UR8, UR8, 0xffe, URZ, 0xc0, !UPT ;  /* 0x00000ffe08087892 */ /* 0x000fe4000f8ec0ff */
[----:B------:R-:W-:Y:S02]  /*52c0*/  ULOP3.LUT UR4, UR4, 0xffffffc0, URZ, 0xc0, !UPT ;  /* 0xffffffc004047892 */ /* 0x000fe4000f8ec0ff */
[----:B------:R-:W-:-:S02]  /*52d0*/  UIADD3 UR8, UPT, UPT, -UR8, UR18, URZ ;  /* 0x0000001208087290 */ /* 0x000fc4000fffe1ff */
[----:B------:R-:W-:Y:S01]  /*52e0*/  UIADD3 UR4, UPT, UPT, UR19, UR4, URZ ;  /* 0x0000000413047290 */ /* 0x000fe2000fffe0ff */
[----:B------:R-:W-:Y:S01]  /*52f0*/  UMOV UR16, UR10 ;  /* 0x0000000a00107c82 */ /* 0x000fe20008000000 */
[----:B------:R-:W-:Y:S02]  /*5300*/  UMOV UR15, UR5 ;  /* 0x00000005000f7c82 */ /* 0x000fe40008000000 */
[----:B------:R-:W-:Y:S01]  /*5310*/  ULEA UR8, UR8, UR4, 0x14 ;  /* 0x0000000408087291 */ /* 0x000fe2000f8ea0ff */
[----:B------:R-:W-:-:S11]  /*5320*/  UMOV UR14, UR17 ;  /* 0x00000011000e7c82 */ /* 0x000fd60008000000 */
.L_x_109:
[----:B------:R-:W-:Y:S02]  /*5330*/  UIADD3 UR16, UPT, UPT, UR16, 0x1, URZ ;  /* 0x0000000110107890 */ /* 0x000fe4000fffe0ff */
[----:B--2---:R-:W-:Y:S02]  /*5340*/  ULEA UR7, UR14, UR6, 0x3 ;  /* 0x000000060e077291 */ /* 0x004fe4000f8e18ff */
[----:B------:R-:W-:Y:S01]  /*5350*/  UISETP.NE.AND UP0, UPT, UR16, URZ, UPT ;  /* 0x000000ff1000728c */ /* 0x000fe2000bf05270 */
[----:B----4-:R-:W-:Y:S10]  /*5360*/  @P2 BRA `(.L_x_107) ;  /* 0x00000000000c2947 */ /* 0x010ff40003800000 */
[----:B-1----:R-:W-:Y:S04]  /*5370*/  SHF.L.U32 R3, R8, 0x1f, RZ ;  /* 0x0000001f08037819 */ /* 0x002fe800000006ff */
[----:B------:R-:W1:Y:S02]  /*5380*/  SYNCS.PHASECHK.TRANS64.TRYWAIT P0, [UR7], R3 ;  /* 0x00000003ff0075a7 */ /* 0x000e640008001107 */
[----:B-1----:R-:W-:Y:S05]  /*5390*/  @!P0 BRA `(.L_x_108) ;  /* 0x0000004400948947 */ /* 0x002fea0003800000 */
.L_x_107:
[----:B------:R-:W-:Y:S01]  /*53a0*/  UISETP.NE.AND UP1, UPT, UR15, 0x1, UPT ;  /* 0x000000010f00788c */ /* 0x000fe2000bf25270 */
[----:B------:R-:W-:Y:S01]  /*53b0*/  PLOP3.LUT P2, PT, PT, PT, PT, 0x80, 0x8 ;  /* 0x000000000008781c */ /* 0x000fe20003f4f070 */
[----:B------:R-:W-:Y:S02]  /*53c0*/  UIADD3 UR17, UPT, UPT, UR14, 0x1, URZ ;  /* 0x000000010e117890 */ /* 0x000fe4000fffe0ff */
[----:B------:R-:W-:Y:S02]  /*53d0*/  ULEA UR22, UR14, UR12, 0x7 ;  /* 0x0000000c0e167291 */ /* 0x000fe4000f8e38ff */
[----:B------:R-:W-:Y:S01]  /*53e0*/  UISETP.NE.AND UP2, UPT, UR17, 0x36, UPT ;  /* 0x000000361100788c */ /* 0x000fe2000bf45270 */
[----:B------:R-:W-:Y:S01]  /*53f0*/  PLOP3.LUT P0, PT, PT, PT, UP1, 0x80, 0x8 ;  /* 0x000000000008781c */ /* 0x000fe20003f0f018 */
[----:B------:R-:W-:Y:S02]  /*5400*/  ULEA UR24, UR14, UR11, 0x7 ;  /* 0x0000000b0e187291 */ /* 0x000fe4000f8e38ff */
[----:B------:R-:W-:Y:S02]  /*5410*/  USEL UR13, URZ, 0x1, UP2 ;  /* 0x00000001ff0d7887 */ /* 0x000fe40009000000 */
[----:B------:R-:W-:Y:S02]  /*5420*/  USEL UR17, UR17, URZ, UP2 ;  /* 0x000000ff11117287 */ /* 0x000fe40009000000 */
[----:B------:R-:W-:Y:S02]  /*5430*/  UIADD3 UR7, UPT, UPT, UR7, 0x1b0, URZ ;  /* 0x000001b007077890 */ /* 0x000fe4000fffe0ff */
[----:B------:R-:W-:Y:S01]  /*5440*/  @UP1 ULEA UR4, UR17, UR6, 0x3 ;  /* 0x0000000611041291 */ /* 0x000fe2000f8e18ff */
[----:B------:R-:W-:Y:S01]  /*5450*/  LOP3.LUT R8, R8, UR13, RZ, 0x3c, !PT ;  /* 0x0000000d08087c12 */ /* 0x000fe2000f8e3cff */
[----:B------:R-:W-:Y:S01]  /*5460*/  UMOV UR23, 0xc0004010 ;  /* 0xc000401000177882 */ /* 0x000fe20000000000 */
[----:B------:R-:W-:Y:S01]  /*5470*/  UMOV UR25, 0xc0004010 ;  /* 0xc000401000197882 */ /* 0x000fe20000000000 */
[----:B------:R-:W-:Y:S01]  /*5480*/  UIADD3 UR15, UPT, UPT, UR15, -0x1, URZ ;  /* 0xffffffff0f0f7890 */ /* 0x000fe2000fffe0ff */
[----:B-1----:R-:W-:Y:S01]  /*5490*/  @P0 SHF.L.U32 R0, R8, 0x1f, RZ ;  /* 0x0000001f08000819 */ /* 0x002fe200000006ff */
[----:B------:R-:W-:Y:S03]  /*54a0*/  UMOV UR14, UR17 ;  /* 0x00000011000e7c82 */ /* 0x000fe60008000000 */
[----:B------:R2:W4:Y:S01]  /*54b0*/  @P0 SYNCS.PHASECHK.TRANS64.TRYWAIT P2, [UR4], R0 ;  /* 0x00000000ff0005a7 */ /* 0x0005220008041104 */
[----:B------:R2:W-:Y:S01]  /*54c0*/  UTCQMMA gdesc[UR24], gdesc[UR22], tmem[UR8], tmem[UR20], idesc[UR21], UP4 ;  /* 0x00ff1416180075ea */ /* 0x0005e2000a000308 */
[----:B------:R-:W-:Y:S01]  /*54d0*/  UPLOP3.LUT UP4, UPT, UPT, UPT, UPT, 0x80, 0x8 ;  /* 0x000000000008789c */ /* 0x000fe20003f8f070 */
[----:B------:R2:W-:Y:S01]  /*54e0*/  UTCBAR [UR7], URZ ;  /* 0x000000ff070073e9 */ /* 0x0005e200080000ff */
[----:B------:R-:W-:Y:S09]  /*54f0*/  BRA.U UP0, `(.L_x_109) ;  /* 0xfffffffd008c7547 */ /* 0x000ff2000b83ffff */
.L_x_106:
[----:B------:R-:W-:Y:S01]  /*5500*/  UIADD3 UR18, UPT, UPT, UR18, 0x1, URZ ;  /* 0x0000000112127890 */ /* 0x000fe2000fffe0ff */
[C---:B------:R-:W-:Y:S01]  /*5510*/  ISETP.NE.AND P0, PT, R10.reuse, 0x2, PT ;  /* 0x000000020a00780c */ /* 0x040fe20003f05270 */
[----:B------:R-:W-:Y:S02]  /*5520*/  UIADD3 UR9, UPT, UPT, UR9, 0x3a0, URZ ;  /* 0x000003a009097890 */ /* 0x000fe4000fffe0ff */
[----:B------:R-:W-:Y:S01]  /*5530*/  UISETP.NE.AND UP0, UPT, UR18, 0x4, UPT ;  /* 0x000000041200788c */ /* 0x000fe2000bf05270 */
[----:B-12---:R-:W-:Y:S02]  /*5540*/  SEL R0, RZ, 0x1, P0 ;  /* 0x00000001ff007807 */ /* 0x006fe40000000000 */
[----:B------:R-:W-:Y:S01]  /*5550*/  SEL R10, R10, RZ, P0 ;  /* 0x000000ff0a0a7207 */ /* 0x000fe20000000000 */
[----:B------:R-:W-:Y:S01]  /*5560*/  USEL UR4, URZ, 0x1, UP0 ;  /* 0x00000001ff047887 */ /* 0x000fe20008000000 */
[----:B------:R-:W-:Y:S01]  /*5570*/  LOP3.LUT R9, R9, R0, RZ, 0x3c, !PT ;  /* 0x0000000009097212 */ /* 0x000fe200078e3cff */
[----:B------:R-:W-:Y:S01]  /*5580*/  USEL UR18, UR18, URZ, UP0 ;  /* 0x000000ff12127287 */ /* 0x000fe20008000000 */
[----:B------:R1:W-:Y:S03]  /*5590*/  UTCBAR [UR9], URZ ;  /* 0x000000ff090073e9 */ /* 0x0003e600080000ff */
[----:B------:R-:W-:Y:S01]  /*55a0*/  LOP3.LUT R11, R11, UR4, RZ, 0x3c, !PT ;  /* 0x000000040b0b7c12 */ /* 0x000fe2000f8e3cff */
[----:B------:R-:W-:Y:S07]  /*55b0*/  @P1 BRA `(.L_x_110) ;  /* 0xfffffff800c41947 */ /* 0x000fee000383ffff */
[----:B------:R-:W2:Y:S01]  /*55c0*/  S2UR UR4, SR_CgaCtaId ;  /* 0x00000000000479c3 */ /* 0x000ea20000008800 */
[----:B------:R-:W-:Y:S01]  /*55d0*/  ELECT P0, URZ, PT ;  /* 0x0000000000ff782f */ /* 0x000fe20003800000 */
[----:B------:R-:W-:Y:S01]  /*55e0*/  IMAD.MOV.U32 R0, RZ, RZ, 0x1 ;  /* 0x00000001ff007424 */ /* 0x000fe200078e00ff */
[----:B------:R-:W-:Y:S01]  /*55f0*/  UIADD3 UR6, UPT, UPT, UR6, 0x3c0, URZ ;  /* 0x000003c006067890 */ /* 0x000fe2000fffe0ff */
[----:B------:R-:W-:Y:S01]  /*5600*/  SHF.L.U32 R3, R11, 0x1f, RZ ;  /* 0x0000001f0b037819 */ /* 0x000fe200000006ff */
[----:B------:R-:W-:-:S03]  /*5610*/  UMOV UR5, 0x40 ;  /* 0x0000004000057882 */ /* 0x000fc60000000000 */
[----:B------:R-:W-:Y:S01]  /*5620*/  UVIRTCOUNT.DEALLOC.SMPOOL 0x80 ;  /* 0x000000800000784c */ /* 0x000fe20000000000 */
[----:B--2---:R-:W-:Y:S02]  /*5630*/  ULEA UR4, UR4, UR5, 0x18 ;  /* 0x0000000504047291 */ /* 0x004fe4000f8ec0ff */
[----:B------:R-:W-:-:S07]  /*5640*/  ULEA UR5, UR18, UR6, 0x3 ;  /* 0x0000000612057291 */ /* 0x000fce000f8e18ff */
[----:B------:R2:W-:Y:S02]  /*5650*/  @P0 STS.U8 [UR4+0x1c], R0 ;  /* 0x00001c00ff000988 */ /* 0x0005e40008000004 */
[----:B------:R-:W3:Y:S02]  /*5660*/  SYNCS.PHASECHK.TRANS64.TRYWAIT P0, [UR5], R3 ;  /* 0x00000003ff0075a7 */ /* 0x000ee40008001105 */
[----:B--23--:R-:W-:Y:S05]  /*5670*/  @!P0 BRA `(.L_x_111) ;  /* 0x0000004000f48947 */ /* 0x00cfea0003800000 */
.L_x_266:
[----:B------:R-:W-:-:S04]  /*5680*/  UIADD3 UR7, UPT, UPT, UR18, 0x1, URZ ;  /* 0x0000000112077890 */ /* 0x000fc8000fffe0ff */
[----:B------:R-:W-:-:S04]  /*5690*/  UISETP.NE.AND UP0, UPT, UR7, 0x4, UPT ;  /* 0x000000040700788c */ /* 0x000fc8000bf05270 */
[----:B------:R-:W-:Y:S02]  /*56a0*/  USEL UR8, URZ, 0x1, UP0 ;  /* 0x00000001ff087887 */ /* 0x000fe40008000000 */
[----:B------:R-:W-:-:S04]  /*56b0*/  USEL UR7, UR7, URZ, UP0 ;  /* 0x000000ff07077287 */ /* 0x000fc80008000000 */
[----:B------:R-:W-:Y:S01]  /*56c0*/  ULEA UR5, UR7, UR6, 0x3 ;  /* 0x0000000607057291 */ /* 0x000fe2000f8e18ff */
[----:B------:R-:W-:-:S04]  /*56d0*/  LOP3.LUT R2, R11, UR8, RZ, 0x3c, !PT ;  /* 0x000000080b027c12 */ /* 0x000fc8000f8e3cff */
[----:B--2---:R-:W-:-:S04]  /*56e0*/  SHF.L.U32 R3, R2, 0x1f, RZ ;  /* 0x0000001f02037819 */ /* 0x004fc800000006ff */
[----:B------:R-:W2:Y:S02]  /*56f0*/  SYNCS.PHASECHK.TRANS64.TRYWAIT P0, [UR5], R3 ;  /* 0x00000003ff0075a7 */ /* 0x000ea40008001105 */
[----:B--2---:R-:W-:Y:S05]  /*5700*/  @!P0 BRA `(.L_x_112) ;  /* 0x0000004000e88947 */ /* 0x004fea0003800000 */
.L_x_268:
        /* <DEDUP_REMOVED lines=9> */
.L_x_270:
[----:B------:R-:W-:-:S04]  /*57a0*/  UIADD3 UR7, UPT, UPT, UR7, 0x1, URZ ;  /* 0x0000000107077890 */ /* 0x000fc8000fffe0ff */
[----:B------:R-:W-:-:S04]  /*57b0*/  UISETP.NE.AND UP0, UPT, UR7, 0x4, UPT ;  /* 0x000000040700788c */ /* 0x000fc8000bf05270 */
[----:B------:R-:W-:Y:S02]  /*57c0*/  USEL UR5, URZ, 0x1, UP0 ;  /* 0x00000001ff057887 */ /* 0x000fe40008000000 */
[----:B------:R-:W-:-:S04]  /*57d0*/  USEL UR7, UR7, URZ, UP0 ;  /* 0x000000ff07077287 */ /* 0x000fc80008000000 */
[----:B------:R-:W-:Y:S01]  /*57e0*/  ULEA UR7, UR7, UR6, 0x3 ;  /* 0x0000000607077291 */ /* 0x000fe2000f8e18ff */
[----:B--2---:R-:W-:-:S04]  /*57f0*/  LOP3.LUT R3, R2, UR5, RZ, 0x3c, !PT ;  /* 0x0000000502037c12 */ /* 0x004fc8000f8e3cff */
[----:B------:R-:W-:-:S04]  /*5800*/  SHF.L.U32 R3, R3, 0x1f, RZ ;  /* 0x0000001f03037819 */ /* 0x000fc800000006ff */
[----:B------:R-:W2:Y:S02]  /*5810*/  SYNCS.PHASECHK.TRANS64.TRYWAIT P0, [UR7], R3 ;  /* 0x00000003ff0075a7 */ /* 0x000ea40008001107 */
[----:B--2---:R-:W-:Y:S05]  /*5820*/  @!P0 BRA `(.L_x_114) ;  /* 0x0000004000d08947 */ /* 0x004fea0003800000 */
.L_x_272:
[----:B------:R-:W-:Y:S01]  /*5830*/  NOP ;  /* 0x0000000000007918 */ /* 0x000fe20000000000 */
[----:B--2---:R-:W2:Y:S01]  /*5840*/  LDS R0, [UR4+0x14] ;  /* 0x00001404ff007984 */ /* 0x004ea20008000800 */
[----:B------:R-:W-:Y:S01]  /*5850*/  ULOP3.LUT UR6, UR19, 0xffff, URZ, 0xc0, !UPT ;  /* 0x0000ffff13067892 */ /* 0x000fe2000f8ec0ff */
[----:B------:R-:W-:Y:S01]  /*5860*/  UMOV UR8, 0xffff ;  /* 0x0000ffff00087882 */ /* 0x000fe20000000000 */
[----:B------:R-:W-:Y:S02]  /*5870*/  UMOV UR5, 0x1 ;  /* 0x0000000100057882 */ /* 0x000fe40000000000 */
[----:B------:R-:W-:-:S04]  /*5880*/  USHF.R.U32.HI UR6, URZ, 0x5, UR6 ;  /* 0x00000005ff067899 */ /* 0x000fc80008011606 */
[----:B------:R-:W-:Y:S02]  /*5890*/  USHF.L.U32 UR8, UR8, UR6, URZ ;  /* 0x0000000608087299 */ /* 0x000fe400080006ff */
[----:B------:R-:W-:-:S04]  /*58a0*/  USHF.L.U32 UR5, UR5, UR6, URZ ;  /* 0x0000000605057299 */ /* 0x000fc800080006ff */
[----:B--2---:R-:W-:-:S04]  /*58b0*/  LOP3.LUT R0, R0, UR8, RZ, 0xc0, !PT ;  /* 0x0000000800007c12 */ /* 0x004fc8000f8ec0ff */
[----:B------:R-:W-:-:S13]  /*58c0*/  ISETP.NE.AND P0, PT, R0, UR8, PT ;  /* 0x0000000800007c0c */ /* 0x000fda000bf05270 */
[----:B------:R-:W-:Y:S05]  /*58d0*/  @P0 BRA `(.L_x_115) ;  /* 0x0000000000580947 */ /* 0x000fea0003800000 */
[----:B------:R-:W2:Y:S02]  /*58e0*/  LDS R0, [UR4+0x18] ;  /* 0x00001804ff007984 */ /* 0x000ea40008000800 */
[----:B--2---:R-:W-:-:S04]  /*58f0*/  LOP3.LUT R0, R0, UR5, RZ, 0xc0, !PT ;  /* 0x0000000500007c12 */ /* 0x004fc8000f8ec0ff */
[----:B------:R-:W-:-:S13]  /*5900*/  ISETP.NE.AND P0, PT, R0, UR5, PT ;  /* 0x0000000500007c0c */ /* 0x000fda000bf05270 */
[----:B------:R-:W-:Y:S05]  /*5910*/  @P0 BRA `(.L_x_116) ;  /* 0x00000000003c0947 */ /* 0x000fea0003800000 */
[----:B------:R-:W2:Y:S01]  /*5920*/  S2R R2, SR_LANEID ;  /* 0x0000000000027919 */ /* 0x000ea20000000000 */
[----:B------:R-:W-:Y:S01]  /*5930*/  ULOP3.LUT UR8, URZ, UR8, URZ, 0x33, !UPT ;  /* 0x00000008ff087292 */ /* 0x000fe2000f8e33ff */
[----:B------:R-:W-:Y:S01]  /*5940*/  LOP3.LUT R4, RZ, UR5, RZ, 0x33, !PT ;  /* 0x00000005ff047c12 */ /* 0x000fe2000f8e33ff */
[----:B------:R-:W-:Y:S02]  /*5950*/  VOTEU.ANY UR7, UPT, PT ;  /* 0x0000000000077886 */ /* 0x000fe400038e0100 */
[----:B------:R-:W-:Y:S01]  /*5960*/  UFLO.U32 UR7, UR7 ;  /* 0x00000007000772bd */ /* 0x000fe200080e0000 */
[----:B------:R-:W3:Y:S01]  /*5970*/  REDUX UR5, R4 ;  /* 0x00000000040573c4 */ /* 0x000ee20000000000 */
[----:B------:R-:W-:-:S06]  /*5980*/  IMAD.U32 R0, RZ, RZ, UR8 ;  /* 0x00000008ff007e24 */ /* 0x000fcc000f8e00ff */
[----:B------:R1:W-:Y:S01]  /*5990*/  UTCATOMSWS.AND URZ, UR8 ;  /* 0x0000000800ff79e3 */ /* 0x0003e20008000000 */
[----:B------:R-:W4:Y:S01]  /*59a0*/  REDUX UR6, R0 ;  /* 0x00000000000673c4 */ /* 0x000f220000000000 */
[----:B--2---:R-:W-:Y:S01]  /*59b0*/  ISETP.EQ.U32.AND P0, PT, R2, UR7, PT ;  /* 0x0000000702007c0c */ /* 0x004fe2000bf02070 */
[----:B---3--:R-:W-:Y:S01]  /*59c0*/  IMAD.U32 R2, RZ, RZ, UR5 ;  /* 0x00000005ff027e24 */ /* 0x008fe2000f8e00ff */
[----:B----4-:R-:W-:-:S11]  /*59d0*/  MOV R3, UR6 ;  /* 0x0000000600037c02 */ /* 0x010fd60008000f00 */
[----:B------:R1:W-:Y:S04]  /*59e0*/  @P0 ATOMS.AND RZ, [UR4+0x14], R3 ;  /* 0x00001403ffff098c */ /* 0x0003e8000a800004 */
[----:B------:R1:W-:Y:S01]  /*59f0*/  @P0 ATOMS.AND RZ, [UR4+0x18], R2 ;  /* 0x00001802ffff098c */ /* 0x0003e2000a800004 */
[----:B------:R-:W-:Y:S05]  /*5a00*/  BRA `(.L_x_117) ;  /* 0x0000000000147947 */ /* 0x000fea0003800000 */
.L_x_116:
[----:B------:R-:W-:Y:S02]  /*5a10*/  MOV R2, 0x5a30 ;  /* 0x00005a3000027802 */ /* 0x000fe40000000f00 */
[----:B-1--45:R-:W-:Y:S05]  /*5a20*/  CALL.REL.NOINC `($__internal_0_$__cuda_sm10x_tcgen05_guardrail_trap_col_being_dealloced_not_returned_by_alloc) ;  /* 0x0000004000ec7944 */ /* 0x032fea0003c00000 */
[----:B------:R-:W-:Y:S05]  /*5a30*/  BRA `(.L_x_117) ;  /* 0x0000000000087947 */ /* 0x000fea0003800000 */
.L_x_115:
[----:B------:R-:W-:Y:S02]  /*5a40*/  MOV R2, 0x5a60 ;  /* 0x00005a6000027802 */ /* 0x000fe40000000f00 */
[----:B-1--45:R-:W-:Y:S05]  /*5a50*/  CALL.REL.NOINC `($__internal_2_$__cuda_sm10x_tcgen05_guardrail_trap_unallocated_columns_being_dealloced) ;  /* 0x0000004000f87944 */ /* 0x032fea0003c00000 */
.L_x_117:
[----:B------:R-:W-:Y:S01]  /*5a60*/  NOP ;  /* 0x0000000000007918 */ /* 0x000fe20000000000 */
[----:B-1----:R-:W-:Y:S05]  /*5a70*/  EXIT ;  /* 0x000000000000794d */ /* 0x002fea0003800000 */
.L_x_99:
[----:B------:R-:W-:-:S09]  /*5a80*/  UISETP.NE.OR UP2, UPT, UR8, 0x3, !UP2 ;  /* 0x000000030800788c */ /* 0x000fd2000d745670 */
[----:B------:R-:W-:Y:S05]  /*5a90*/  BRA.U UP2, `(.L_x_118) ;  /* 0x0000000902c87547 */ /* 0x000fea000b800000 */
[----:B------:R-:W1:Y:S01]  /*5aa0*/  LDCU.64 UR6, c[0x0][0x888] ;  /* 0x00011100ff0677ac */ /* 0x000e620008000a00 */
[----:B------:R-:W2:Y:S01]  /*5ab0*/  LDC R0, c[0x0][0xb30] ;  /* 0x0002cc00ff007b82 */ /* 0x000ea20000000800 */
[----:B------:R-:W-:Y:S01]  /*5ac0*/  IMAD.MOV.U32 R30, RZ, RZ, 0x1 ;  /* 0x00000001ff1e7424 */ /* 0x000fe200078e00ff */
[----:B------:R-:W-:Y:S01]  /*5ad0*/  CS2R R28, SRZ ;  /* 0x00000000001c7805 */ /* 0x000fe2000001ff00 */
[----:B------:R-:W4:Y:S01]  /*5ae0*/  LDCU.64 UR4, c[0x0][0x890] ;  /* 0x00011200ff0477ac */ /* 0x000f220008000a00 */
[----:B------:R-:W-:Y:S01]  /*5af0*/  IMAD.MOV.U32 R25, RZ, RZ, 0x1000 ;  /* 0x00001000ff197424 */ /* 0x000fe200078e00ff */
[----:B------:R-:W-:-:S03]  /*5b00*/  UMOV UR8, 0x400 ;  /* 0x0000040000087882 */ /* 0x000fc60000000000 */
[----:B------:R-:W3:Y:S01]  /*5b10*/  LDC R19, c[0x0][0x370] ;  /* 0x0000dc00ff137b82 */ /* 0x000ee20000000800 */
[----:B------:R-:W-:-:S07]  /*5b20*/  UPLOP3.LUT UP1, UPT, UPT, UPT, UPT, 0x40, 0x4 ;  /* 0x000000000004789c */ /* 0x000fce0003f2e870 */
[----:B------:R-:W3:Y:S01]  /*5b30*/  LDC R2, c[0x0][0xb0c] ;  /* 0x0002c300ff027b82 */ /* 0x000ee20000000800 */
[----:B-1----:R-:W-:Y:S02]  /*5b40*/  UISETP.NE.U32.AND UP2, UPT, UR6, URZ, UPT ;  /* 0x000000ff0600728c */ /* 0x002fe4000bf45070 */
[----:B------:R-:W-:Y:S02]  /*5b50*/  ULEA UR6, UR37, UR8, 0x18 ;  /* 0x0000000825067291 */ /* 0x000fe4000f8ec0ff */
[----:B------:R-:W-:Y:S02]  /*5b60*/  UISETP.NE.AND.EX UP2, UPT, UR7, URZ, UPT, UP2 ;  /* 0x000000ff0700728c */ /* 0x000fe4000bf45320 */
[----:B------:R-:W-:Y:S01]  /*5b70*/  UIADD3 UR7, UPT, UPT, UR6, 0x360, URZ ;  /* 0x0000036006077890 */ /* 0x000fe2000fffe0ff */
[----:B------:R-:W1:Y:S01]  /*5b80*/  LDC R18, c[0x0][0xb20] ;  /* 0x0002c800ff127b82 */ /* 0x000e620000000800 */
[----:B----4-:R-:W-:Y:S01]  /*5b90*/  UISETP.NE.U32.AND UP3, UPT, UR4, URZ, UPT ;  /* 0x000000ff0400728c */ /* 0x010fe2000bf65070 */
[----:B--2---:R-:W-:Y:S01]  /*5ba0*/  ISETP.NE.AND P1, PT, R0, 0x1, PT ;  /* 0x000000010000780c */ /* 0x004fe20003f25270 */
[----:B------:R-:W-:-:S02]  /*5bb0*/  UPRMT UR37, UR37, 0x654, UR7 ;  /* 0x0000065425257896 */ /* 0x000fc40008000007 */
[----:B------:R-:W-:-:S03]  /*5bc0*/  UISETP.NE.AND.EX UP3, UPT, UR5, URZ, UPT, UP3 ;  /* 0x000000ff0500728c */ /* 0x000fc6000bf65330 */
[----:B------:R-:W2:Y:S08]  /*5bd0*/  LDC.64 R32, c[0x0][0x348] ;  /* 0x0000d200ff207b82 */ /* 0x000eb00000000a00 */
[----:B------:R-:W4:Y:S08]  /*5be0*/  LDC.64 R16, c[0x0][0xb10] ;  /* 0x0002c400ff107b82 */ /* 0x000f300000000a00 */
[----:B------:R-:W1:Y:S08]  /*5bf0*/  LDC.64 R6, c[0x0][0xb18] ;  /* 0x0002c600ff067b82 */ /* 0x000e700000000a00 */
[----:B------:R-:W1:Y:S08]  /*5c00*/  LDC.64 R4, c[0x0][0xb28] ;  /* 0x0002ca00ff047b82 */ /* 0x000e700000000a00 */
[----:B---3--:R-:W1:Y:S02]  /*5c10*/  LDC R24, c[0x0][0x374] ;  /* 0x0000dd00ff187b82 */ /* 0x008e640000000800 */
.L_x_126:
[C---:B------:R-:W-:Y:S02]  /*5c20*/  LEA R0, R29.reuse, UR6, 0x3 ;  /* 0x000000061d007c11 */ /* 0x040fe4000f8e18ff */
[----:B------:R-:W-:Y:S02]  /*5c30*/  SHF.L.U32 R3, R28, 0x1f, RZ ;  /* 0x0000001f1c037819 */ /* 0x000fe400000006ff */
[----:B------:R-:W-:Y:S02]  /*5c40*/  LEA R20, R29, UR6, 0x4 ;  /* 0x000000061d147c11 */ /* 0x000fe4000f8e20ff */
[----:B---3--:R-:W3:Y:S02]  /*5c50*/  SYNCS.PHASECHK.TRANS64.TRYWAIT P0, [R0+URZ+0x380], R3 ;  /* 0x00038003000075a7 */ /* 0x008ee400080011ff */
[----:B---3--:R-:W-:Y:S05]  /*5c60*/  @!P0 BRA `(.L_x_119) ;  /* 0x0000003c00d88947 */ /* 0x008fea0003800000 */
.L_x_273:
[----:B------:R-:W-:Y:S01]  /*5c70*/  ISETP.GE.AND P0, PT, R40, 0x1, PT ;  /* 0x000000012800780c */ /* 0x000fe20003f06270 */
[----:B------:R-:W1:Y:S01]  /*5c80*/  LDS.128 R20, [R20+0x410] ;  /* 0x0004100014147984 */ /* 0x000e620000000c00 */
[----:B------:R-:W-:Y:S01]  /*5c90*/  ISETP.NE.U32.AND P4, PT, RZ, UR4, PT ;  /* 0x00000004ff007c0c */ /* 0x000fe2000bf85070 */
[----:B---3--:R-:W-:Y:S01]  /*5ca0*/  VIADD R0, R0, 0x390 ;  /* 0x0000039000007836 */ /* 0x008fe20000000000 */
[----:B------:R-:W-:Y:S02]  /*5cb0*/  SHF.L.U32 R26, R30, 0x1f, RZ ;  /* 0x0000001f1e1a7819 */ /* 0x000fe400000006ff */
[----:B------:R-:W-:Y:S02]  /*5cc0*/  ISETP.NE.AND.EX P4, PT, RZ, UR5, PT, P4 ;  /* 0x00000005ff007c0c */ /* 0x000fe4000bf85340 */
[----:B------:R-:W-:Y:S01]  /*5cd0*/  PRMT R0, RZ, 0x654, R0 ;  /* 0x00000654ff007816 */ /* 0x000fe20000000000 */
[----:B------:R-:W-:Y:S01]  /*5ce0*/  @!PT LDS RZ, [RZ] ;  /* 0x00000000fffff984 */ /* 0x000fe20000000800 */
[----:B------:R-:W-:Y:S01]  /*5cf0*/  @!PT LDS RZ, [RZ] ;  /* 0x00000000fffff984 */ /* 0x000fe20000000800 */
[----:B------:R-:W-:Y:S01]  /*5d00*/  @!PT LDS RZ, [RZ] ;  /* 0x00000000fffff984 */ /* 0x000fe20000000800 */
[----:B------:R-:W-:Y:S01]  /*5d10*/  @!PT LDS RZ, [RZ] ;  /* 0x00000000fffff984 */ /* 0x000fe20000000800 */
[----:B------:R3:W-:Y:S06]  /*5d20*/  MEMBAR.ALL.CTA ;  /* 0x0000000000007992 */ /* 0x0007ec0000008000 */
[----:B---3--:R-:W3:Y:S02]  /*5d30*/  FENCE.VIEW.ASYNC.S ;  /* 0x00000000000073c6 */ /* 0x008ee40000000000 */
[----:B---3--:R3:W-:Y:S01]  /*5d40*/  SYNCS.ARRIVE.TRANS64.RED.A1T0 RZ, [R0+URZ], RZ ;  /* 0x000000ff00ff79a7 */ /* 0x0087e200081004ff */
[----:B-1----:R-:W-:Y:S11]  /*5d50*/  LOP3.LUT P3, RZ, R22, 0x1, RZ, 0xc0, !PT ;  /* 0x0000000116ff7812 */ /* 0x002ff6000786c0ff */
[----:B------:R-:W-:Y:S02]  /*5d60*/  @!UPT UIADD3 URZ, UPT, UPT, URZ, URZ, URZ ;  /* 0x000000fffffff290 */ /* 0x000fe4000fffe0ff */
[----:B------:R-:W-:Y:S02]  /*5d70*/  @P3 MOV R13, R20 ;  /* 0x00000014000d3202 */ /* 0x000fe40000000f00 */
[----:B------:R-:W-:Y:S01]  /*5d80*/  @P3 LOP3.LUT R8, R21, 0xffff, RZ, 0xc0, !PT ;  /* 0x0000ffff15083812 */ /* 0x000fe200078ec0ff */
[----:B---3--:R-:W-:Y:S06]  /*5d90*/  @!P0 BRA `(.L_x_120) ;  /* 0x0000000000a48947 */ /* 0x008fec0003800000 */
[----:B------:R-:W-:Y:S01]  /*5da0*/  IMAD.HI.U32 R31, R24, R7, RZ ;  /* 0x00000007181f7227 */ /* 0x000fe200078e00ff */
[----:B------:R-:W-:Y:S02]  /*5db0*/  ISETP.NE.AND P0, PT, R6, 0x1, PT ;  /* 0x000000010600780c */ /* 0x000fe40003f05270 */
[----:B------:R-:W-:Y:S01]  /*5dc0*/  ISETP.NE.AND P2, PT, R40, 0x1, PT ;  /* 0x000000012800780c */ /* 0x000fe20003f45270 */
[----:B----4-:R-:W-:Y:S01]  /*5dd0*/  IMAD.HI.U32 R34, R19, R16, RZ ;  /* 0x0000001013227227 */ /* 0x010fe200078e00ff */
[----:B------:R-:W-:Y:S02]  /*5de0*/  SHF.R.U32.HI R31, RZ, R18, R31 ;  /* 0x00000012ff1f7219 */ /* 0x000fe4000001161f */
[----:B------:R-:W-:Y:S01]  /*5df0*/  ISETP.NE.AND P5, PT, R2, 0x1, PT ;  /* 0x000000010200780c */ /* 0x000fe20003fa5270 */
[----:B------:R-:W-:Y:S01]  /*5e00*/  IMAD.HI.U32 R36, R13, R16, RZ ;  /* 0x000000100d247227 */ /* 0x000fe200078e00ff */
[----:B------:R-:W-:Y:S02]  /*5e10*/  SHF.R.U32.HI R34, RZ, R17, R34 ;  /* 0x00000011ff227219 */ /* 0x000fe40000011622 */
[----:B------:R-:W-:Y:S01]  /*5e20*/  SEL R3, R24, R31, !P0 ;  /* 0x0000001f18037207 */ /* 0x000fe20004000000 */
[C---:B------:R-:W-:Y:S01]  /*5e30*/  IMAD.HI.U32 R31, R8.reuse, R7, RZ ;  /* 0x00000007081f7227 */ /* 0x040fe200078e00ff */
[----:B------:R-:W-:Y:S02]  /*5e40*/  SEL R11, R19, R34, !P5 ;  /* 0x00000022130b7207 */ /* 0x000fe40006800000 */
[----:B------:R-:W-:Y:S01]  /*5e50*/  SHF.R.U32.HI R36, RZ, R17, R36 ;  /* 0x00000011ff247219 */ /* 0x000fe20000011624 */
[----:B------:R-:W-:Y:S01]  /*5e60*/  IMAD.HI.U32 R38, R3, R4, RZ ;  /* 0x0000000403267227 */ /* 0x000fe200078e00ff */
[----:B------:R-:W-:Y:S03]  /*5e70*/  SHF.R.U32.HI R31, RZ, R18, R31 ;  /* 0x00000012ff1f7219 */ /* 0x000fe6000001161f */
[----:B------:R-:W-:Y:S01]  /*5e80*/  IMAD.HI.U32 R34, R11, R4, RZ ;  /* 0x000000040b227227 */ /* 0x000fe200078e00ff */
[----:B------:R-:W-:Y:S02]  /*5e90*/  @P2 SHF.R.U32.HI R3, RZ, R5, R38 ;  /* 0x00000005ff032219 */ /* 0x000fe40000011626 */
[----:B------:R-:W-:Y:S02]  /*5ea0*/  SEL R9, R8, R31, !P0 ;  /* 0x0000001f08097207 */ /* 0x000fe40004000000 */
[----:B------:R-:W-:Y:S01]  /*5eb0*/  @P2 SHF.R.U32.HI R11, RZ, R5, R34 ;  /* 0x00000005ff0b2219 */ /* 0x000fe20000011622 */
[C---:B------:R-:W-:Y:S01]  /*5ec0*/  IMAD R10, R40.reuse, R3, RZ ;  /* 0x00000003280a7224 */ /* 0x040fe200078e02ff */
[----:B------:R-:W-:Y:S01]  /*5ed0*/  SEL R3, R13, R36, !P5 ;  /* 0x000000240d037207 */ /* 0x000fe20006800000 */
[C---:B------:R-:W-:Y:S03]  /*5ee0*/  IMAD.HI.U32 R14, R9.reuse, R4, RZ ;  /* 0x00000004090e7227 */ /* 0x040fe600078e00ff */
[----:B------:R-:W-:Y:S01]  /*5ef0*/  ISETP.GE.AND P0, PT, R9, R10, PT ;  /* 0x0000000a0900720c */ /* 0x000fe20003f06270 */
[C---:B------:R-:W-:Y:S01]  /*5f00*/  IMAD R12, R40.reuse, R11, RZ ;  /* 0x0000000b280c7224 */ /* 0x040fe200078e02ff */
[-C--:B------:R-:W-:Y:S04]  /*5f10*/  SHF.R.U32.HI R14, RZ, R5.reuse, R14 ;  /* 0x00000005ff0e7219 */ /* 0x080fe8000001160e */
[----:B------:R-:W-:Y:S02]  /*5f20*/  ISETP.GE.OR P0, PT, R3, R12, P0 ;  /* 0x0000000c0300720c */ /* 0x000fe40000706670 */
[----:B------:R-:W-:Y:S05]  /*5f30*/  SEL R15, R9, R14, !P2 ;  /* 0x0000000e090f7207 */ /* 0x000fea0005000000 */
[----:B------:R-:W-:Y:S04]  /*5f40*/  IMAD.MOV R14, RZ, RZ, -R15 ;  /* 0x000000ffff0e7224 */ /* 0x000fe800078e0a0f */
[----:B------:R-:W-:Y:S02]  /*5f50*/  IMAD R14, R40, R14, R9 ;  /* 0x0000000e280e7224 */ /* 0x000fe400078e0209 */
[C---:B------:R-:W-:Y:S05]  /*5f60*/  @!P0 IMAD.HI.U32 R10, R3.reuse, R4, RZ ;  /* 0x00000004030a8227 */ /* 0x040fea00078e00ff */
[----:B------:R-:W-:Y:S04]  /*5f70*/  @!P0 SHF.R.U32.HI R10, RZ, R5, R10 ;  /* 0x00000005ff0a8219 */ /* 0x000fe8000001160a */
[----:B------:R-:W-:Y:S01]  /*5f80*/  @!P0 SEL R0, R3, R10, !P2 ;  /* 0x0000000a03008207 */ /* 0x000fe20005000000 */
[----:B------:R-:W-:Y:S03]  /*5f90*/  IMAD.MOV R10, RZ, RZ, -R3 ;  /* 0x000000ffff0a7224 */ /* 0x000fe600078e0a03 */
[----:B------:R-:W-:Y:S01]  /*5fa0*/  @!P0 IADD3 R15, PT, PT, R15, -R0, RZ ;  /* 0x800000000f0f8210 */ /* 0x000fe20007ffe0ff */
[----:B------:R-:W-:Y:S01]  /*5fb0*/  @!P0 IMAD R0, R11, R14, R0 ;  /* 0x0000000e0b008224 */ /* 0x000fe200078e0200 */
[----:B------:R-:W-:Y:S01]  /*5fc0*/  IADD3 R11, PT, PT, -R9, RZ, RZ ;  /* 0x000000ff090b7210 */ /* 0x000fe20007ffe1ff */
[----:B------:R-:W-:Y:S02]  /*5fd0*/  IMAD R13, R2, R10, R13 ;  /* 0x0000000a020d7224 */ /* 0x000fe400078e020d */
[----:B------:R-:W-:Y:S02]  /*5fe0*/  @!P0 IMAD R9, R15, R40, R3 ;  /* 0x000000280f098224 */ /* 0x000fe400078e0203 */
[----:B------:R-:W-:Y:S02]  /*5ff0*/  @!P0 IMAD.MOV.U32 R3, RZ, RZ, R0 ;  /* 0x000000ffff038224 */ /* 0x000fe400078e0000 */
[----:B------:R-:W-:Y:S02]  /*6000*/  IMAD R8, R6, R11, R8 ;  /* 0x0000000b06087224 */ /* 0x000fe400078e0208 */
[----:B------:R-:W-:Y:S02]  /*6010*/  IMAD R13, R3, R2, R13 ;  /* 0x00000002030d7224 */ /* 0x000fe400078e020d */
[----:B------:R-:W-:Y:S02]  /*6020*/  IMAD R8, R9, R6, R8 ;  /* 0x0000000609087224 */ /* 0x000fe400078e0208 */
.L_x_120:
[----:B------:R-:W-:Y:S05]  /*6030*/  BRA.U UP1, `(.L_x_121) ;  /* 0x0000000101107547 */ /* 0x000fea000b800000 */
[----:B------:R-:W-:Y:S04]  /*6040*/  MOV R0, UR13 ;  /* 0x0000000d00007c02 */ /* 0x000fe80008000f00 */
[----:B------:R-:W-:Y:S04]  /*6050*/  SHF.L.U32 R3, R0, 0x1f, RZ ;  /* 0x0000001f00037819 */ /* 0x000fe800000006ff */
[----:B------:R-:W1:Y:S02]  /*6060*/  SYNCS.PHASECHK.TRANS64.TRYWAIT P0, [UR6+0x378], R3 ;  /* 0x00037803ff0075a7 */ /* 0x000e640008001106 */
[----:B-1----:R-:W-:Y:S05]  /*6070*/  @!P0 BRA `(.L_x_122) ;  /* 0x0000003800e88947 */ /* 0x002fea0003800000 */
.L_x_121:
[----:B------:R-:W-:Y:S05]  /*6080*/  BRA.U !UP3, `(.L_x_123) ;  /* 0x000000010b347547 */ /* 0x000fea000b800000 */
[----:B------:R-:W-:Y:S01]  /*6090*/  UPLOP3.LUT UP0, UPT, UPT, UPT, UP2, 0x80, 0x8 ;  /* 0x000000000008789c */ /* 0x000fe20003f0f020 */
[----:B-1----:R-:W-:Y:S02]  /*60a0*/  HFMA2 R0, -RZ, RZ, 0, 5.9604644775390625e-08 ;  /* 0x00000001ff007431 */ /* 0x002fe400000001ff */
[----:B------:R-:W-:Y:S03]  /*60b0*/  IMAD.MOV.U32 R96, RZ, RZ, 0x1 ;  /* 0x00000001ff607424 */ /* 0x000fe600078e00ff */
[----:B------:R-:W-:Y:S05]  /*60c0*/  PLOP3.LUT P0, PT, PT, PT, UP0, 0x80, 0x8 ;  /* 0x000000000008781c */ /* 0x000fea0003f0f008 */
[----:B------:R-:W1:Y:S01]  /*60d0*/  @UP0 LDCU.64 UR8, c[0x0][0x888] ;  /* 0x00011100ff0807ac */ /* 0x000e620008000a00 */
[----:B------:R-:W-:Y:S07]  /*60e0*/  @UP0 UIMAD UR7, UR36, UR4, URZ ;  /* 0x00000004240702a4 */ /* 0x000fee000f8e02ff */
[----:B------:R-:W-:Y:S01]  /*60f0*/  @!P0 PRMT R96, R0, 0x7610, R96 ;  /* 0x0000761000608816 */ /* 0x000fe20000000060 */
[----:B-1----:R-:W-:Y:S03]  /*6100*/  @UP0 UIMAD.WIDE UR8, UR7, 0x4, UR8 ;  /* 0x00000004070808a5 */ /* 0x002fe6000f8e0208 */
[----:B------:R-:W1:Y:S03]  /*6110*/  @!UP0 LDCU UR7, c[0x0][0x880] ;  /* 0x00011000ff0787ac */ /* 0x000e660008000800 */
[----:B------:R-:W-:Y:S01]  /*6120*/  IMAD.U32 R10, RZ, RZ, UR8 ;  /* 0x00000008ff0a7e24 */ /* 0x000fe2000f8e00ff */
[----:B------:R-:W-:Y:S05]  /*6130*/  MOV R11, UR9 ;  /* 0x00000009000b7c02 */ /* 0x000fea0008000f00 */
[----:B-----5:R3:W5:Y:S02]  /*6140*/  @P0 LDG.E R49, desc[UR40][R10.64] ;  /* 0x000000280a310981 */ /* 0x020764000c1e1900 */
[----:B-1-3--:R-:W-:Y:S07]  /*6150*/  @!P0 IMAD.U32 R49, RZ, RZ, UR7 ;  /* 0x00000007ff318e24 */ /* 0x00afee000f8e00ff */
.L_x_123:
[----:B-----5:R-:W-:Y:S01]  /*6160*/  @!P4 FSETP.EQ.AND P5, PT, R49, RZ, PT ;  /* 0x000000ff3100c20b */ /* 0x020fe20003fa2000 */
[----:B------:R-:W-:Y:S01]  /*6170*/  @!UPT UIADD3 URZ, UPT, UPT, URZ, URZ, URZ ;  /* 0x000000fffffff290 */ /* 0x000fe2000fffe0ff */
[----:B------:R-:W-:Y:S11]  /*6180*/  @!P4 BRA `(.L_x_124) ;  /* 0x000000000014c947 */ /* 0x000ff60003800000 */
[----:B------:R-:W-:Y:S02]  /*6190*/  LOP3.LUT P0, RZ, R96, 0xff, RZ, 0xc0, !PT ;  /* 0x000000ff60ff7812 */ /* 0x000fe4000780c0ff */
[----:B------:R-:W-:Y:S04]  /*61a0*/  PLOP3.LUT P5, PT, PT, PT, UP0, 0x80, 0x8 ;  /* 0x000000000008781c */ /* 0x000fe80003faf008 */
[----:B------:R-:W-:Y:S07]  /*61b0*/  PLOP3.LUT P5, PT, P5, PT, PT, 0x8, 0x80 ;  /* 0x000000000080781c */ /* 0x000fee0002fae170 */
[----:B------:R-:W-:Y:S11]  /*61c0*/  @P0 FSETP.EQ.AND P5, PT, R49, RZ, PT ;  /* 0x000000ff3100020b */ /* 0x000ff60003fa2000 */
[----:B------:R-:W-:Y:S02]  /*61d0*/  @!UPT UIADD3 URZ, UPT, UPT, URZ, URZ, URZ ;  /* 0x000000fffffff290 */ /* 0x000fe4000fffe0ff */
.L_x_124:
[----:B------:R-:W3:Y:S01]  /*61e0*/  SYNCS.PHASECHK.TRANS64.TRYWAIT P4, [UR6+0x368], R26 ;  /* 0x0003681aff0075a7 */ /* 0x000ee20008081106 */
[----:B------:R-:W-:Y:S01]  /*61f0*/  @P3 SHF.R.U32.HI R27, RZ, 0x10, R21 ;  /* 0x00000010ff1b3819 */ /* 0x000fe20000011615 */
[----:B------:R-:W-:Y:S01]  /*6200*/  VIADD R29, R29, 0x1 ;  /* 0x000000011d1d7836 */ /* 0x000fe20000000000 */
[----:B------:R-:W5:Y:S08]  /*6210*/  LDC.64 R14, c[0x0][0xb10] ;  /* 0x0002c400ff0e7b82 */ /* 0x000f700000000a00 */
[----:B------:R-:W2:Y:S08]  /*6220*/  LDC.64 R10, c[0x0][0xb18] ;  /* 0x0002c600ff0a7b82 */ /* 0x000eb00000000a00 */
[----:B-1----:R-:W1:Y:S08]  /*6230*/  @!P1 LDC R0, c[0x0][0xb20] ;  /* 0x0002c800ff009b82 */ /* 0x002e700000000800 */
[----:B------:R-:W4:Y:S01]  /*6240*/  @!P1 LDC R3, c[0x0][0xb0c] ;  /* 0x0002c300ff039b82 */ /* 0x000f220000000800 */
[----:B-----5:R-:W-:Y:S05]  /*6250*/  @!P1 IMAD.HI.U32 R14, R13, R14, RZ ;  /* 0x0000000e0d0e9227 */ /* 0x020fea00078e00ff */
[----:B------:R-:W-:Y:S01]  /*6260*/  @!P1 SHF.R.U32.HI R14, RZ, R15, R14 ;  /* 0x0000000fff0e9219 */ /* 0x000fe2000001160e */
[----:B--2---:R-:W-:Y:S01]  /*6270*/  @!P1 IMAD.HI.U32 R11, R8, R11, RZ ;  /* 0x0000000b080b9227 */ /* 0x004fe200078e00ff */
[----:B------:R-:W-:Y:S04]  /*6280*/  @!P1 ISETP.NE.AND P0, PT, R10, 0x1, PT ;  /* 0x000000010a00980c */ /* 0x000fe80003f05270 */
[----:B-1----:R-:W-:Y:S02]  /*6290*/  @!P1 SHF.R.U32.HI R9, RZ, R0, R11 ;  /* 0x00000000ff099219 */ /* 0x002fe4000001160b */
[----:B----4-:R-:W-:Y:S02]  /*62a0*/  @!P1 ISETP.NE.AND P2, PT, R3, 0x1, PT ;  /* 0x000000010300980c */ /* 0x010fe40003f45270 */
[----:B------:R-:W-:Y:S02]  /*62b0*/  @!P1 SEL R9, R8, R9, !P0 ;  /* 0x0000000908099207 */ /* 0x000fe40004000000 */
[----:B------:R-:W-:Y:S02]  /*62c0*/  ELECT P0, URZ, PT ;  /* 0x0000000000ff782f */ /* 0x000fe40003800000 */
[----:B------:R-:W-:Y:S05]  /*62d0*/  @!P1 SEL R14, R13, R14, !P2 ;  /* 0x0000000e0d0e9207 */ /* 0x000fea0005000000 */
[----:B------:R-:W-:Y:S02]  /*62e0*/  @!P1 IMAD.IADD R0, R9, 0x1, -R14 ;  /* 0x0000000109009824 */ /* 0x000fe400078e0a0e */
[----:B------:R-:W-:Y:S02]  /*62f0*/  @!P1 IMAD.IADD R9, R14, 0x1, -R9 ;  /* 0x000000010e099824 */ /* 0x000fe400078e0a09 */
[----:B------:R-:W-:Y:S02]  /*6300*/  @!P1 IMAD R13, R0, R3, R13 ;  /* 0x00000003000d9224 */ /* 0x000fe400078e020d */
[----:B------:R-:W-:Y:S01]  /*6310*/  @!P1 IMAD R8, R9, R10, R8 ;  /* 0x0000000a09089224 */ /* 0x000fe200078e0208 */
[----:B---3--:R-:W-:Y:S06]  /*6320*/  @!P4 BRA `(.L_x_125) ;  /* 0x000000380054c947 */ /* 0x008fec0003800000 */
.L_x_276:
[----:B------:R-:W-:Y:S01]  /*6330*/  PLOP3.LUT P5, PT, P5, P0, PT, 0xf2, 0x2f ;  /* 0x00000000002f781c */ /* 0x000fe20002fa1e72 */
[----:B------:R-:W-:Y:S01]  /*6340*/  UMOV UR14, 0x0 ;  /* 0x00000000000e7882 */ /* 0x000fe20000000000 */
[----:B------:R-:W-:Y:S01]  /*6350*/  LOP3.LUT R30, R30, 0x1, RZ, 0x3c, !PT ;  /* 0x000000011e1e7812 */ /* 0x000fe200078e3cff */
[----:B------:R-:W-:Y:S01]  /*6360*/  UMOV UR15, 0x10000000 ;  /* 0x10000000000f7882 */ /* 0x000fe20000000000 */
[----:B------:R-:W-:Y:S01]  /*6370*/  UMOV UR12, UR36 ;  /* 0x00000024000c7c82 */ /* 0x000fe20008000000 */
[----:B------:R-:W-:Y:S08]  /*6380*/  @P3 R2UR UR36, R27 ;  /* 0x000000001b2432ca */ /* 0x000ff000000e0000 */
[----:B-1----:R-:W-:Y:S01]  /*6390*/  @!P5 IADD3 R3, P0, PT, R32, 0x580, RZ ;  /* 0x000005802003d810 */ /* 0x002fe20007f1e0ff */
[----:B------:R-:W-:Y:S01]  /*63a0*/  @!P5 IMAD.SHL.U32 R91, R91, 0x40, RZ ;  /* 0x000000405b5bd824 */ /* 0x000fe200078e00ff */
[----:B------:R-:W-:Y:S01]  /*63b0*/  VOTEU.ALL UP1, P5 ;  /* 0x0000000000ff7886 */ /* 0x000fe20002820000 */
[----:B------:R-:W-:Y:S01]  /*63c0*/  @!P5 IMAD.SHL.U32 R97, R97, 0x40, RZ ;  /* 0x000000406161d824 */ /* 0x000fe200078e00ff */
[----:B------:R-:W-:Y:S01]  /*63d0*/  @!P5 R2UR UR8, R3 ;  /* 0x000000000308d2ca */ /* 0x000fe200000e0000 */
[----:B------:R-:W-:Y:S01]  /*63e0*/  @!P5 IMAD.X R0, RZ, RZ, R33, P0 ;  /* 0x000000ffff00d224 */ /* 0x000fe200000e0621 */
[----:B------:R-:W-:Y:S01]  /*63f0*/  @!P5 R2UR UR10, R91 ;  /* 0x000000005b0ad2ca */ /* 0x000fe200000e0000 */
[----:B------:R-:W-:Y:S01]  /*6400*/  @!UP1 UIADD3 UR9, UPT, UPT, UR6, 0x360, URZ ;  /* 0x0000036006099890 */ /* 0x000fe2000fffe0ff */
[----:B------:R-:W-:Y:S01]  /*6410*/  @!P5 R2UR UR11, R97 ;  /* 0x00000000610bd2ca */ /* 0x000fe200000e0000 */
[----:B------:R-:W-:Y:S01]  /*6420*/  IMAD.IADD R91, R8, 0x1, R79 ;  /* 0x00000001085b7824 */ /* 0x000fe200078e024f */
[----:B------:R-:W-:Y:S01]  /*6430*/  @!P5 R2UR UR7, R0 ;  /* 0x000000000007d2ca */ /* 0x000fe200000e0000 */
[----:B------:R-:W-:Y:S01]  /*6440*/  IMAD.IADD R97, R13, 0x1, R90 ;  /* 0x000000010d617824 */ /* 0x000fe200078e025a */
[C---:B------:R-:W-:Y:S04]  /*6450*/  ISETP.NE.AND P0, PT, R29.reuse, 0x2, PT ;  /* 0x000000021d00780c */ /* 0x040fe80003f05270 */
[----:B------:R-:W-:Y:S01]  /*6460*/  SEL R3, RZ, 0x1, P0 ;  /* 0x00000001ff037807 */ /* 0x000fe20000000000 */
[----:B------:R-:W-:Y:S01]  /*6470*/  IMAD.U32 R10, RZ, RZ, UR8 ;  /* 0x00000008ff0a7e24 */ /* 0x000fe2000f8e00ff */
[----:B------:R-:W-:Y:S01]  /*6480*/  @!UP1 UIADD3 UR8, UPT, UPT, UR6, 0x600, URZ ;  /* 0x0000060006089890 */ /* 0x000fe2000fffe0ff */
[----:B------:R-:W-:Y:S01]  /*6490*/  SEL R29, R29, RZ, P0 ;  /* 0x000000ff1d1d7207 */ /* 0x000fe20000000000 */
[----:B------:R-:W-:Y:S01]  /*64a0*/  VOTEU.ALL UP1, P5 ;  /* 0x0000000000ff7886 */ /* 0x000fe20002820000 */
[----:B------:R-:W-:Y:S02]  /*64b0*/  LOP3.LUT R28, R28, R3, RZ, 0x3c, !PT ;  /* 0x000000031c1c7212 */ /* 0x000fe400078e3cff */
[----:B------:R-:W-:Y:S01]  /*64c0*/  IMAD.U32 R11, RZ, RZ, UR7 ;  /* 0x00000007ff0b7e24 */ /* 0x000fe2000f8e00ff */
[----:B------:R-:W-:Y:S04]  /*64d0*/  @!P5 R2UR UR16, R10 ;  /* 0x000000000a10d2ca */ /* 0x000fe800000e0000 */
[----:B------:R-:W-:Y:S11]  /*64e0*/  @!P5 R2UR UR17, R11 ;  /* 0x000000000b11d2ca */ /* 0x000ff600000e0000 */
[----:B------:R-:W-:Y:S02]  /*64f0*/  @!UPT UIADD3 URZ, UPT, UPT, URZ, URZ, URZ ;  /* 0x000000fffffff290 */ /* 0x000fe4000fffe0ff */
[----:B------:R3:W-:Y:S01]  /*6500*/  @!UP1 UTMALDG.3D [UR8], [UR16], desc[UR14] ;  /* 0x00000e08100095b4 */ /* 0x0007e20008011000 */
[----:B------:R3:W-:Y:S01]  /*6510*/  @!P5 SYNCS.ARRIVE.TRANS64.RED.A0TR RZ, [UR6+0x360], R25 ;  /* 0x00036019ffffd9a7 */ /* 0x0007e20008300406 */
[----:B------:R-:W-:Y:S01]  /*6520*/  UPLOP3.LUT UP1, UPT, UPT, UPT, UPT, 0x80, 0x8 ;  /* 0x000000000008789c */ /* 0x000fe20003f2f070 */
[----:B------:R-:W-:Y:S01]  /*6530*/  SYNCS.ARRIVE.TRANS64.RED.A1T0 RZ, [UR37], RZ ;  /* 0x000000ffffff79a7 */ /* 0x000fe20008100425 */
[----:B------:R-:W-:Y:S09]  /*6540*/  @P3 BRA `(.L_x_126) ;  /* 0xfffffff400b43947 */ /* 0x000ff2000383ffff */
[----:B------:R-:W-:Y:S07]  /*6550*/  MOV R0, UR6 ;  /* 0x0000000600007c02 */ /* 0x000fee0008000f00 */
.L_x_127:
[----:B-1----:R-:W-:-:S04]  /*6560*/  SHF.L.U32 R3, R30, 0x1f, RZ ;  /* 0x0000001f1e037819 */ /* 0x002fc800000006ff */
[----:B------:R1:W2:Y:S03]  /*6570*/  SYNCS.PHASECHK.TRANS64.TRYWAIT P0, [R0+URZ+0x368], R3 ;  /* 0x00036803000075a7 */ /* 0x0002a600080011ff */
[----:B--2---:R-:W-:Y:S05]  /*6580*/  @!P0 NANOSLEEP.SYNCS 0x989680 ;  /* 0x009896800000895d */ /* 0x004fea0003900000 */
[----:B------:R-:W2:Y:S02]  /*6590*/  @!P0 SYNCS.PHASECHK.TRANS64 P0, [R0+URZ+0x368], R3 ;  /* 0x00036803000085a7 */ /* 0x000ea400080010ff */
[----:B--23--:R-:W-:Y:S05]  /*65a0*/  @P0 EXIT ;  /* 0x000000000000094d */ /* 0x00cfea0003800000 */
[----:B------:R-:W-:Y:S05]  /*65b0*/  BRA `(.L_x_127) ;  /* 0xfffffffc00e87947 */ /* 0x000fea000383ffff */
.L_x_118:
[----:B------:R-:W-:-:S06]  /*65c0*/  UISETP.GE.AND UP1, UPT, UR8, 0x4, UPT ;  /* 0x000000040800788c */ /* 0x000fcc000bf26270 */
[----:B------:R-:W-:-:S13]  /*65d0*/  PLOP3.LUT P0, PT, PT, PT, UP1, 0x80, 0x8 ;  /* 0x000000000008781c */ /* 0x000fda0003f0f018 */
[----:B------:R-:W-:Y:S05]  /*65e0*/  @!P0 EXIT ;  /* 0x000000000000894d */ /* 0x000fea0003800000 */
[----:B------:R-:W-:Y:S01]  /*65f0*/  BAR.SYNC.DEFER_BLOCKING 0x6, 0xa0 ;  /* 0x0182800000007b1d */ /* 0x000fe20000010000 */
[C---:B------:R-:W-:Y:S02]  /*6600*/  IMAD.SHL.U32 R5, R101.reuse, 0x40, RZ ;  /* 0x0000004065057824 */ /* 0x040fe400078e00ff */
[----:B------:R-:W-:Y:S02]  /*6610*/  HFMA2 R111, -RZ, RZ, 0, 0 ;  /* 0x00000000ff6f7431 */ /* 0x000fe400000001ff */
[C---:B------:R-:W-:Y:S01]  /*6620*/  IMAD.SHL.U32 R0, R101.reuse, 0x20, RZ ;  /* 0x0000002065007824 */ /* 0x040fe200078e00ff */
[----:B------:R-:W-:Y:S01]  /*6630*/  CS2R R106, SRZ ;  /* 0x00000000006a7805 */ /* 0x000fe2000001ff00 */
[----:B------:R-:W-:Y:S01]  /*6640*/  IMAD.SHL.U32 R2, R101, 0x2, RZ ;  /* 0x0000000265027824 */ /* 0x000fe200078e00ff */
[----:B------:R-:W-:Y:S01]  /*6650*/  UMOV UR43, 0x400 ;  /* 0x00000400002b7882 */ /* 0x000fe20000000000 */
[----:B------:R-:W1:Y:S01]  /*6660*/  LDC R99, c[0x0][0x370] ;  /* 0x0000dc00ff637b82 */ /* 0x000e620000000800 */
[----:B------:R-:W-:Y:S01]  /*6670*/  ULEA UR43, UR37, UR43, 0x18 ;  /* 0x0000002b252b7291 */ /* 0x000fe2000f8ec0ff */
[----:B------:R-:W-:Y:S01]  /*6680*/  LOP3.LUT R7, R5, 0x180, RZ, 0xc0, !PT ;  /* 0x0000018005077812 */ /* 0x000fe200078ec0ff */
[C---:B------:R-:W-:Y:S01]  /*6690*/  IMAD.SHL.U32 R103, R101.reuse, 0x8, RZ ;  /* 0x0000000865677824 */ /* 0x040fe200078e00ff */
[----:B------:R-:W-:Y:S01]  /*66a0*/  LOP3.LUT R0, R0, 0xc00, RZ, 0xc0, !PT ;  /* 0x00000c0000007812 */ /* 0x000fe200078ec0ff */
[----:B------:R-:W-:Y:S01]  /*66b0*/  IMAD.U32 R46, R101, 0x10000, RZ ;  /* 0x00010000652e7824 */ /* 0x000fe200078e00ff */
[----:B------:R-:W-:Y:S01]  /*66c0*/  LOP3.LUT R2, R7, 0x20, R2, 0xf8, !PT ;  /* 0x0000002007027812 */ /* 0x000fe200078ef802 */
[----:B------:R-:W-:Y:S01]  /*66d0*/  UIADD3 UR4, UPT, UPT, UR43, 0x1600, URZ ;  /* 0x000016002b047890 */ /* 0x000fe2000fffe0ff */
[----:B------:R-:W2:Y:S01]  /*66e0*/  LDC R42, c[0x0][0xb0c] ;  /* 0x0002c300ff2a7b82 */ /* 0x000ea20000000800 */
[----:B------:R-:W-:Y:S01]  /*66f0*/  LOP3.LUT R0, R0, 0x40, R5, 0xf8, !PT ;  /* 0x0000004000007812 */ /* 0x000fe200078ef805 */
[----:B------:R-:W-:Y:S01]  /*6700*/  IMAD.MOV.U32 R44, RZ, RZ, RZ ;  /* 0x000000ffff2c7224 */ /* 0x000fe200078e00ff */
[----:B------:R-:W-:Y:S01]  /*6710*/  LOP3.LUT R103, R2, 0x30, R103, 0x78, !PT ;  /* 0x0000003002677812 */ /* 0x000fe200078e7867 */
[----:B------:R-:W-:Y:S01]  /*6720*/  IMAD.MOV.U32 R108, RZ, RZ, RZ ;  /* 0x000000ffff6c7224 */ /* 0x000fe200078e00ff */
[----:B------:R-:W-:Y:S01]  /*6730*/  LOP3.LUT R0, R0, 0x200, R5, 0xf8, !PT ;  /* 0x0000020000007812 */ /* 0x000fe200078ef805 */
[----:B------:R-:W-:Y:S01]  /*6740*/  IMAD.SHL.U32 R5, R101, 0x10, RZ ;  /* 0x0000001065057824 */ /* 0x000fe200078e00ff */
[----:B------:R-:W-:Y:S01]  /*6750*/  LOP3.LUT R46, R46, 0x600000, RZ, 0xc0, !PT ;  /* 0x006000002e2e7812 */ /* 0x000fe200078ec0ff */
[----:B------:R-:W4:Y:S01]  /*6760*/  LDC R98, c[0x0][0xb20] ;  /* 0x0002c800ff627b82 */ /* 0x000f220000000800 */
[----:B------:R-:W3:Y:S01]  /*6770*/  LDS R3, [UR43+0x430] ;  /* 0x0004302bff037984 */ /* 0x000ee20008000800 */
[----:B------:R-:W-:Y:S01]  /*6780*/  LOP3.LUT R103, R0, R103, RZ, 0xfc, !PT ;  /* 0x0000006700677212 */ /* 0x000fe200078efcff */
[----:B------:R-:W-:Y:S01]  /*6790*/  IMAD.U32 R109, RZ, RZ, UR4 ;  /* 0x00000004ff6d7e24 */ /* 0x000fe2000f8e00ff */
[----:B------:R-:W-:Y:S01]  /*67a0*/  LOP3.LUT R5, R5, 0x20, RZ, 0xc0, !PT ;  /* 0x0000002005057812 */ /* 0x000fe200078ec0ff */
[----:B------:R-:W1:Y:S01]  /*67b0*/  LDCU.64 UR46, c[0x0][0x348] ;  /* 0x00006900ff2e77ac */ /* 0x000e620008000a00 */
[----:B------:R-:W-:-:S02]  /*67c0*/  IADD3 R102, PT, PT, R103, UR43, RZ ;  /* 0x0000002b67667c10 */ /* 0x000fc4000fffe0ff */
[----:B------:R-:W1:Y:S01]  /*67d0*/  LDC R41, c[0x0][0xb30] ;  /* 0x0002cc00ff297b82 */ /* 0x000e620000000800 */
[----:B------:R-:W1:Y:S01]  /*67e0*/  LDCU.64 UR38, c[0x0][0x888] ;  /* 0x00011100ff2677ac */ /* 0x000e620008000a00 */
[----:B------:R-:W-:Y:S01]  /*67f0*/  IADD3 R102, PT, PT, -R5, 0x600, R102 ;  /* 0x0000060005667810 */ /* 0x000fe20007ffe166 */
[----:B------:R-:W-:-:S05]  /*6800*/  UIADD3 UR42, UPT, UPT, UR43, 0x600, URZ ;  /* 0x000006002b2a7890 */ /* 0x000fca000fffe0ff */
[----:B------:R-:W1:Y:S08]  /*6810*/  LDC.64 R88, c[0x0][0xb10] ;  /* 0x0002c400ff587b82 */ /* 0x000e700000000a00 */
[----:B------:R-:W1:Y:S08]  /*6820*/  LDC.64 R38, c[0x0][0xb18] ;  /* 0x0002c600ff267b82 */ /* 0x000e700000000a00 */
[----:B------:R-:W1:Y:S08]  /*6830*/  LDC.64 R84, c[0x0][0x888] ;  /* 0x00022200ff547b82 */ /* 0x000e700000000a00 */
[----:B------:R-:W1:Y:S01]  /*6840*/  LDC.64 R36, c[0x0][0xb28] ;  /* 0x0002ca00ff247b82 */ /* 0x000e620000000a00 */
[----:B---3--:R-:W-:-:S07]  /*6850*/  IMAD.IADD R46, R3, 0x1, R46 ;  /* 0x00000001032e7824 */ /* 0x008fce00078e022e */
[----:B------:R-:W3:Y:S08]  /*6860*/  LDC.64 R86, c[0x0][0x890] ;  /* 0x00022400ff567b82 */ /* 0x000ef00000000a00 */
[----:B------:R-:W1:Y:S08]  /*6870*/  LDC.64 R82, c[0x0][0x8b0] ;  /* 0x00022c00ff527b82 */ /* 0x000e700000000a00 */
[----:B------:R-:W1:Y:S08]  /*6880*/  LDC.64 R80, c[0x0][0x8a8] ;  /* 0x00022a00ff507b82 */ /* 0x000e700000000a00 */
[----:B--2-4-:R-:W1:Y:S02]  /*6890*/  LDC R100, c[0x0][0x374] ;  /* 0x0000dd00ff647b82 */ /* 0x014e640000000800 */
.L_x_145:
[----:B------:R-:W-:Y:S02]  /*68a0*/  LEA R0, R111, UR43, 0x3 ;  /* 0x0000002b6f007c11 */ /* 0x000fe4000f8e18ff */
[----:B------:R-:W-:Y:S02]  /*68b0*/  SHF.L.U32 R3, R107, 0x1f, RZ ;  /* 0x0000001f6b037819 */ /* 0x000fe400000006ff */
[----:B------:R-:W-:Y:S02]  /*68c0*/  LEA R16, R111, UR43, 0x4 ;  /* 0x0000002b6f107c11 */ /* 0x000fe4000f8e20ff */
[----:B--2---:R-:W2:Y:S02]  /*68d0*/  SYNCS.PHASECHK.TRANS64.TRYWAIT P0, [R0+URZ+0x380], R3 ;  /* 0x00038003000075a7 */ /* 0x004ea400080011ff */
[----:B-12---:R-:W-:Y:S05]  /*68e0*/  @!P0 BRA `(.L_x_128) ;  /* 0x0000003000fc8947 */ /* 0x006fea0003800000 */
.L_x_277:
[----:B------:R-:W4:Y:S01]  /*68f0*/  LDC.64 R12, c[0x0][0xb10] ;  /* 0x0002c400ff0c7b82 */ /* 0x000f220000000a00 */
[----:B------:R-:W3:Y:S01]  /*6900*/  LDS.128 R16, [R16+0x410] ;  /* 0x0004100010107984 */ /* 0x000ee20000000c00 */
[----:B-1----:R-:W-:Y:S01]  /*6910*/  ISETP.NE.AND P1, PT, R41, 0x1, PT ;  /* 0x000000012900780c */ /* 0x002fe20003f25270 */
[----:B--2---:R-:W-:Y:S01]  /*6920*/  VIADD R0, R0, 0x390 ;  /* 0x0000039000007836 */ /* 0x004fe20000000000 */
[----:B------:R-:W-:Y:S04]  /*6930*/  ISETP.GE.AND P0, PT, R40, 0x1, PT ;  /* 0x000000012800780c */ /* 0x000fe80003f06270 */
[----:B------:R-:W1:Y:S01]  /*6940*/  LDC.64 R10, c[0x0][0xb18] ;  /* 0x0002c600ff0a7b82 */ /* 0x000e620000000a00 */
[----:B------:R-:W-:Y:S01]  /*6950*/  PRMT R0, RZ, 0x654, R0 ;  /* 0x00000654ff007816 */ /* 0x000fe20000000000 */
[----:B------:R-:W-:Y:S01]  /*6960*/  @!PT LDS RZ, [RZ] ;  /* 0x00000000fffff984 */ /* 0x000fe20000000800 */
[----:B------:R-:W-:Y:S01]  /*6970*/  @!PT LDS RZ, [RZ] ;  /* 0x00000000fffff984 */ /* 0x000fe20000000800 */
[----:B------:R-:W-:Y:S01]  /*6980*/  @!PT LDS RZ, [RZ] ;  /* 0x00000000fffff984 */ /* 0x000fe20000000800 */
[----:B------:R-:W-:Y:S01]  /*6990*/  @!PT LDS RZ, [RZ] ;  /* 0x00000000fffff984 */ /* 0x000fe20000000800 */
[----:B------:R2:W-:Y:S06]  /*69a0*/  MEMBAR.ALL.CTA ;  /* 0x0000000000007992 */ /* 0x0005ec0000008000 */
[----:B--2---:R-:W2:Y:S01]  /*69b0*/  FENCE.VIEW.ASYNC.S ;  /* 0x00000000000073c6 */ /* 0x004ea20000000000 */
[----:B------:R-:W1:Y:S08]  /*69c0*/  @!P1 LDC R14, c[0x0][0xb20] ;  /* 0x0002c800ff0e9b82 */ /* 0x000e700000000800 */
[----:B------:R-:W1:Y:S01]  /*69d0*/  @!P1 LDC R9, c[0x0][0xb0c] ;  /* 0x0002c300ff099b82 */ /* 0x000e620000000800 */
[----:B--2---:R2:W-:Y:S01]  /*69e0*/  SYNCS.ARRIVE.TRANS64.RED.A1T0 RZ, [R0+URZ], RZ ;  /* 0x000000ff00ff79a7 */ /* 0x0045e200081004ff */
[----:B---3--:R-:W-:Y:S04]  /*69f0*/  LOP3.LUT P4, RZ, R18, 0x1, RZ, 0xc0, !PT ;  /* 0x0000000112ff7812 */ /* 0x008fe8000788c0ff */
[----:B------:R-:W-:Y:S09]  /*6a00*/  P2R R110, PR, RZ, 0x10 ;  /* 0x00000010ff6e7803 */ /* 0x000ff20000000000 */
[----:B------:R-:W-:Y:S02]  /*6a10*/  @P4 MOV R45, R16 ;  /* 0x00000010002d4202 */ /* 0x000fe40000000f00 */
[----:B------:R-:W-:Y:S01]  /*6a20*/  @P4 LOP3.LUT R43, R17, 0xffff, RZ, 0xc0, !PT ;  /* 0x0000ffff112b4812 */ /* 0x000fe200078ec0ff */
[----:B--2-4-:R-:W-:Y:S06]  /*6a30*/  @!P0 BRA `(.L_x_129) ;  /* 0x0000000000a48947 */ /* 0x014fec0003800000 */
[----:B------:R-:W-:Y:S01]  /*6a40*/  IMAD.HI.U32 R21, R100, R39, RZ ;  /* 0x0000002764157227 */ /* 0x000fe200078e00ff */
[----:B------:R-:W-:Y:S02]  /*6a50*/  ISETP.NE.AND P0, PT, R38, 0x1, PT ;  /* 0x000000012600780c */ /* 0x000fe40003f05270 */
[----:B------:R-:W-:Y:S01]  /*6a60*/  ISETP.NE.AND P2, PT, R40, 0x1, PT ;  /* 0x000000012800780c */ /* 0x000fe20003f45270 */
[----:B------:R-:W-:Y:S01]  /*6a70*/  IMAD.HI.U32 R20, R99, R88, RZ ;  /* 0x0000005863147227 */ /* 0x000fe200078e00ff */
[----:B------:R-:W-:Y:S02]  /*6a80*/  SHF.R.U32.HI R21, RZ, R98, R21 ;  /* 0x00000062ff157219 */ /* 0x000fe40000011615 */
[----:B------:R-:W-:Y:S01]  /*6a90*/  ISETP.NE.AND P3, PT, R42, 0x1, PT ;  /* 0x000000012a00780c */ /* 0x000fe20003f65270 */
[----:B------:R-:W-:Y:S01]  /*6aa0*/  IMAD.HI.U32 R24, R45, R88, RZ ;  /* 0x000000582d187227 */ /* 0x000fe200078e00ff */
[----:B------:R-:W-:Y:S02]  /*6ab0*/  SHF.R.U32.HI R20, RZ, R89, R20 ;  /* 0x00000059ff147219 */ /* 0x000fe40000011614 */
[----:B------:R-:W-:Y:S01]  /*6ac0*/  SEL R3, R100, R21, !P0 ;  /* 0x0000001564037207 */ /* 0x000fe20004000000 */
[----:B------:R-:W-:Y:S01]  /*6ad0*/  IMAD.HI.U32 R21, R43, R39, RZ ;  /* 0x000000272b157227 */ /* 0x000fe200078e00ff */
[----:B------:R-:W-:Y:S02]  /*6ae0*/  SEL R7, R99, R20, !P3 ;  /* 0x0000001463077207 */ /* 0x000fe40005800000 */
[----:B------:R-:W-:Y:S01]  /*6af0*/  SHF.R.U32.HI R24, RZ, R89, R24 ;  /* 0x00000059ff187219 */ /* 0x000fe20000011618 */
[-C--:B------:R-:W-:Y:S04]  /*6b00*/  IMAD.HI.U32 R20, R3, R36.reuse, RZ ;  /* 0x0000002403147227 */ /* 0x080fe800078e00ff */
[----:B------:R-:W-:Y:S01]  /*6b10*/  IMAD.HI.U32 R22, R7, R36, RZ ;  /* 0x0000002407167227 */ /* 0x000fe200078e00ff */
[-C--:B------:R-:W-:Y:S02]  /*6b20*/  @P2 SHF.R.U32.HI R3, RZ, R37.reuse, R20 ;  /* 0x00000025ff032219 */ /* 0x080fe40000011614 */
[----:B------:R-:W-:Y:S02]  /*6b30*/  SHF.R.U32.HI R20, RZ, R98, R21 ;  /* 0x00000062ff147219 */ /* 0x000fe40000011615 */
[----:B------:R-:W-:Y:S01]  /*6b40*/  @P2 SHF.R.U32.HI R7, RZ, R37, R22 ;  /* 0x00000025ff072219 */ /* 0x000fe20000011616 */
[C---:B------:R-:W-:Y:S01]  /*6b50*/  IMAD R2, R40.reuse, R3, RZ ;  /* 0x0000000328027224 */ /* 0x040fe200078e02ff */
[----:B------:R-:W-:Y:S02]  /*6b60*/  SEL R5, R43, R20, !P0 ;  /* 0x000000142b057207 */ /* 0x000fe40004000000 */
[----:B------:R-:W-:Y:S01]  /*6b70*/  SEL R3, R45, R24, !P3 ;  /* 0x000000182d037207 */ /* 0x000fe20005800000 */
[----:B------:R-:W-:Y:S01]  /*6b80*/  IMAD R4, R40, R7, RZ ;  /* 0x0000000728047224 */ /* 0x000fe200078e02ff */
[C---:B------:R-:W-:Y:S01]  /*6b90*/  ISETP.GE.AND P0, PT, R5.reuse, R2, PT ;  /* 0x000000020500720c */ /* 0x040fe20003f06270 */
[----:B------:R-:W-:Y:S03]  /*6ba0*/  IMAD.HI.U32 R6, R5, R36, RZ ;  /* 0x0000002405067227 */ /* 0x000fe600078e00ff */
[----:B------:R-:W-:Y:S01]  /*6bb0*/  ISETP.GE.OR P0, PT, R3, R4, P0 ;  /* 0x000000040300720c */ /* 0x000fe20000706670 */
[----:B------:R-:W-:Y:S01]  /*6bc0*/  IMAD.MOV R4, RZ, RZ, -R3 ;  /* 0x000000ffff047224 */ /* 0x000fe200078e0a03 */
[-C--:B------:R-:W-:Y:S03]  /*6bd0*/  SHF.R.U32.HI R6, RZ, R37.reuse, R6 ;  /* 0x00000025ff067219 */ /* 0x080fe60000011606 */
[----:B------:R-:W-:Y:S01]  /*6be0*/  IMAD R45, R42, R4, R45 ;  /* 0x000000042a2d7224 */ /* 0x000fe200078e022d */
[----:B------:R-:W-:Y:S05]  /*6bf0*/  SEL R15, R5, R6, !P2 ;  /* 0x00000006050f7207 */ /* 0x000fea0005000000 */
[----:B------:R-:W-:Y:S02]  /*6c00*/  IMAD.MOV R6, RZ, RZ, -R15 ;  /* 0x000000ffff067224 */ /* 0x000fe400078e0a0f */
[C---:B------:R-:W-:Y:S04]  /*6c10*/  @!P0 IMAD.HI.U32 R2, R3.reuse, R36, RZ ;  /* 0x0000002403028227 */ /* 0x040fe800078e00ff */
[----:B------:R-:W-:Y:S01]  /*6c20*/  IMAD R6, R40, R6, R5 ;  /* 0x0000000628067224 */ /* 0x000fe200078e0205 */
[----:B------:R-:W-:Y:S04]  /*6c30*/  @!P0 SHF.R.U32.HI R2, RZ, R37, R2 ;  /* 0x00000025ff028219 */ /* 0x000fe80000011602 */
[----:B------:R-:W-:Y:S02]  /*6c40*/  @!P0 SEL R0, R3, R2, !P2 ;  /* 0x0000000203008207 */ /* 0x000fe40005000000 */
[----:B------:R-:W-:Y:S02]  /*6c50*/  IADD3 R2, PT, PT, -R5, RZ, RZ ;  /* 0x000000ff05027210 */ /* 0x000fe40007ffe1ff */
[----:B------:R-:W-:Y:S01]  /*6c60*/  @!P0 IADD3 R8, PT, PT, R15, -R0, RZ ;  /* 0x800000000f088210 */ /* 0x000fe20007ffe0ff */
[----:B------:R-:W-:Y:S02]  /*6c70*/  @!P0 IMAD R0, R7, R6, R0 ;  /* 0x0000000607008224 */ /* 0x000fe400078e0200 */
[----:B------:R-:W-:Y:S02]  /*6c80*/  IMAD R43, R38, R2, R43 ;  /* 0x00000002262b7224 */ /* 0x000fe400078e022b */
[----:B------:R-:W-:Y:S02]  /*6c90*/  @!P0 IMAD R5, R8, R40, R3 ;  /* 0x0000002808058224 */ /* 0x000fe400078e0203 */
[----:B------:R-:W-:Y:S04]  /*6ca0*/  @!P0 IMAD.MOV.U32 R3, RZ, RZ, R0 ;  /* 0x000000ffff038224 */ /* 0x000fe800078e0000 */
[----:B------:R-:W-:Y:S02]  /*6cb0*/  IMAD R45, R3, R42, R45 ;  /* 0x0000002a032d7224 */ /* 0x000fe400078e022d */
[----:B------:R-:W-:Y:S07]  /*6cc0*/  IMAD R43, R5, R38, R43 ;  /* 0x00000026052b7224 */ /* 0x000fee00078e022b */
.L_x_129:
[----:B------:R-:W-:Y:S01]  /*6cd0*/  @!P1 IMAD.HI.U32 R0, R45, R12, RZ ;  /* 0x0000000c2d009227 */ /* 0x000fe200078e00ff */
[----:B-1----:R-:W-:Y:S01]  /*6ce0*/  @!P1 ISETP.NE.AND P0, PT, R10, 0x1, PT ;  /* 0x000000010a00980c */ /* 0x002fe20003f05270 */
[----:B------:R-:W-:Y:S01]  /*6cf0*/  ULOP3.LUT UP0, URZ, UR42, 0x1b0, URZ, 0xc0, !UPT ;  /* 0x000001b02aff7892 */ /* 0x000fe2000f80c0ff */
[----:B------:R-:W-:Y:S01]  /*6d00*/  @!P1 ISETP.NE.AND P2, PT, R9, 0x1, PT ;  /* 0x000000010900980c */ /* 0x000fe20003f45270 */
[----:B------:R-:W-:Y:S01]  /*6d10*/  @!P1 IMAD.HI.U32 R3, R43, R11, RZ ;  /* 0x0000000b2b039227 */ /* 0x000fe200078e00ff */
[----:B------:R-:W-:Y:S02]  /*6d20*/  @!P1 SHF.R.U32.HI R0, RZ, R13, R0 ;  /* 0x0000000dff009219 */ /* 0x000fe40000011600 */
[----:B------:R-:W-:Y:S01]  /*6d30*/  @P4 SHF.R.U32.HI R105, RZ, 0x10, R17 ;  /* 0x00000010ff694819 */ /* 0x000fe20000011611 */
[----:B------:R-:W-:Y:S01]  /*6d40*/  VIADD R111, R111, 0x1 ;  /* 0x000000016f6f7836 */ /* 0x000fe20000000000 */
[----:B------:R-:W-:Y:S02]  /*6d50*/  @!P1 SHF.R.U32.HI R2, RZ, R14, R3 ;  /* 0x0000000eff029219 */ /* 0x000fe40000011603 */
[----:B------:R-:W-:Y:S02]  /*6d60*/  @!P1 SEL R3, R45, R0, !P2 ;  /* 0x000000002d039207 */ /* 0x000fe40005000000 */
[----:B------:R-:W-:Y:S05]  /*6d70*/  @!P1 SEL R2, R43, R2, !P0 ;  /* 0x000000022b029207 */ /* 0x000fea0004000000 */
[----:B------:R-:W-:Y:S02]  /*6d80*/  @!P1 IMAD.IADD R0, R2, 0x1, -R3 ;  /* 0x0000000102009824 */ /* 0x000fe400078e0a03 */
[----:B------:R-:W-:Y:S02]  /*6d90*/  @!P1 IMAD.IADD R2, R3, 0x1, -R2 ;  /* 0x0000000103029824 */ /* 0x000fe400078e0a02 */
[----:B------:R-:W-:Y:S02]  /*6da0*/  @!P1 IMAD R45, R0, R9, R45 ;  /* 0x00000009002d9224 */ /* 0x000fe400078e022d */
[----:B------:R-:W-:Y:S01]  /*6db0*/  @!P1 IMAD R43, R2, R10, R43 ;  /* 0x0000000a022b9224 */ /* 0x000fe200078e022b */
[----:B------:R-:W-:Y:S06]  /*6dc0*/  BRA.U !UP0, `(.L_x_130) ;  /* 0x0000000108407547 */ /* 0x000fec000b800000 */
[----:B------:R-:W1:Y:S01]  /*6dd0*/  LDCU.64 UR8, c[0x4][0x80] ;  /* 0x01001000ff0877ac */ /* 0x000e620008000a00 */
[----:B------:R-:W-:Y:S01]  /*6de0*/  MOV R3, 0x0 ;  /* 0x0000000000037802 */ /* 0x000fe20000000f00 */
[----:B------:R-:W-:Y:S02]  /*6df0*/  HFMA2 R12, -RZ, RZ, 0, 5.9604644775390625e-08 ;  /* 0x00000001ff0c7431 */ /* 0x000fe400000001ff */
[----:B------:R-:W-:Y:S02]  /*6e00*/  IMAD.MOV.U32 R8, RZ, RZ, 0x70 ;  /* 0x00000070ff087424 */ /* 0x000fe400078e00ff */
[----:B------:R-:W-:Y:S01]  /*6e10*/  IMAD.MOV.U32 R13, RZ, RZ, RZ ;  /* 0x000000ffff0d7224 */ /* 0x000fe200078e00ff */
[----:B------:R-:W2:Y:S01]  /*6e20*/  LDCU.64 UR6, c[0x4][0x88] ;  /* 0x01001100ff0677ac */ /* 0x000ea20008000a00 */
[----:B------:R-:W3:Y:S01]  /*6e30*/  LDC.64 R2, c[0x4][R3] ;  /* 0x0100000003027b82 */ /* 0x000ee20000000a00 */
[----:B------:R-:W4:Y:S01]  /*6e40*/  LDCU.64 UR4, c[0x4][0x8] ;  /* 0x01000100ff0477ac */ /* 0x000f220008000a00 */
[----:B-1----:R-:W-:Y:S01]  /*6e50*/  MOV R5, UR9 ;  /* 0x0000000900057c02 */ /* 0x002fe20008000f00 */
[----:B------:R-:W-:Y:S01]  /*6e60*/  IMAD.U32 R4, RZ, RZ, UR8 ;  /* 0x00000008ff047e24 */ /* 0x000fe2000f8e00ff */
[----:B--2---:R-:W-:Y:S01]  /*6e70*/  MOV R7, UR7 ;  /* 0x0000000700077c02 */ /* 0x004fe20008000f00 */
[----:B------:R-:W-:Y:S01]  /*6e80*/  IMAD.U32 R6, RZ, RZ, UR6 ;  /* 0x00000006ff067e24 */ /* 0x000fe2000f8e00ff */
[----:B----4-:R-:W-:Y:S01]  /*6e90*/  MOV R11, UR5 ;  /* 0x00000005000b7c02 */ /* 0x010fe20008000f00 */
[----:B------:R-:W-:Y:S02]  /*6ea0*/  IMAD.U32 R10, RZ, RZ, UR4 ;  /* 0x00000004ff0a7e24 */ /* 0x000fe4000f8e00ff */
[----:B------:R-:W-:Y:S07]  /*6eb0*/  LEPC R20, `(.L_x_130) ;  /* 0x000000001014794e */ /* 0x000fee0000000000 */
[----:B---3-5:R-:W-:Y:S05]  /*6ec0*/  CALL.ABS.NOINC R2 ;  /* 0x0000000002007343 */ /* 0x028fea0003c00000 */
.L_x_130:
[----:B------:R-:W-:Y:S01]  /*6ed0*/  LOP3.LUT P0, RZ, R109, 0x1b0, RZ, 0xc0, !PT ;  /* 0x000001b06dff7812 */ /* 0x000fe2000780c0ff */
[----:B------:R-:W-:Y:S11]  /*6ee0*/  BSSY.RECONVERGENT B6, `(.L_x_131) ;  /* 0x0000013000067945 */ /* 0x000ff60003800200 */
[----:B------:R-:W-:Y:S01]  /*6ef0*/  @!UPT UIADD3 URZ, UPT, UPT, URZ, URZ, URZ ;  /* 0x000000fffffff290 */ /* 0x000fe2000fffe0ff */
[----:B------:R-:W-:Y:S05]  /*6f00*/  @!P0 BRA `(.L_x_132) ;  /* 0x0000000000408947 */ /* 0x000fea0003800000 */
        /* <DEDUP_REMOVED lines=16> */
.L_x_132:
[----:B------:R-:W-:Y:S05]  /*7010*/  BSYNC.RECONVERGENT B6 ;  /* 0x0000000000067941 */ /* 0x000fea0003800200 */
.L_x_131:
[----:B------:R-:W-:Y:S01]  /*7020*/  ISETP.NE.U32.AND P3, PT, R86, RZ, PT ;  /* 0x000000ff5600720c */ /* 0x000fe20003f65070 */
[----:B------:R-:W-:Y:S01]  /*7030*/  UISETP.NE.AND UP1, UPT, UR44, URZ, UPT ;  /* 0x000000ff2c00728c */ /* 0x000fe2000bf25270 */
[----:B------:R-:W-:Y:S02]  /*7040*/  ISETP.NE.U32.AND P4, PT, R82, RZ, PT ;  /* 0x000000ff5200720c */ /* 0x000fe40003f85070 */
[----:B------:R-:W-:Y:S02]  /*7050*/  ISETP.NE.AND.EX P3, PT, R87, RZ, PT, P3 ;  /* 0x000000ff5700720c */ /* 0x000fe40003f65330 */
[----:B------:R-:W-:Y:S02]  /*7060*/  PLOP3.LUT P1, PT, PT, PT, PT, 0x8, 0x80 ;  /* 0x000000000080781c */ /* 0x000fe40003f2e170 */
[----:B------:R-:W-:Y:S02]  /*7070*/  PLOP3.LUT P0, PT, PT, PT, UP1, 0x80, 0x8 ;  /* 0x000000000008781c */ /* 0x000fe40003f0f018 */
[----:B------:R-:W-:Y:S02]  /*7080*/  ISETP.NE.AND.EX P4, PT, R83, RZ, PT, P4 ;  /* 0x000000ff5300720c */ /* 0x000fe40003f85340 */
[----:B------:R-:W1:Y:S09]  /*7090*/  @UP1 LDCU.64 UR4, c[0x0][0x888] ;  /* 0x00011100ff0417ac */ /* 0x000e720008000a00 */
[----:B------:R-:W-:Y:S01]  /*70a0*/  @P0 PLOP3.LUT P1, PT, P3, PT, PT, 0x80, 0x8 ;  /* 0x000000000008081c */ /* 0x000fe20001f2f070 */
[----:B-1----:R-:W-:Y:S04]  /*70b0*/  @UP1 UISETP.NE.U32.AND UP0, UPT, UR4, URZ, UPT ;  /* 0x000000ff0400128c */ /* 0x002fe8000bf05070 */
[----:B------:R-:W-:Y:S04]  /*70c0*/  @UP1 UISETP.NE.AND.EX UP0, UPT, UR5, URZ, UPT, UP0 ;  /* 0x000000ff0500128c */ /* 0x000fe8000bf05300 */
[----:B------:R-:W-:Y:S01]  /*70d0*/  @UP1 USEL UR4, URZ, 0xffffffff, UP0 ;  /* 0xffffffffff041887 */ /* 0x000fe20008000000 */
[----:B------:R-:W-:Y:S11]  /*70e0*/  @!P3 BRA `(.L_x_133) ;  /* 0x00000000002cb947 */ /* 0x000ff60003800000 */
[----:B------:R-:W-:Y:S01]  /*70f0*/  ISETP.NE.U32.AND P2, PT, R84, RZ, PT ;  /* 0x000000ff5400720c */ /* 0x000fe20003f45070 */
[----:B------:R-:W-:Y:S03]  /*7100*/  IMAD.MOV.U32 R96, RZ, RZ, 0x1 ;  /* 0x00000001ff607424 */ /* 0x000fe600078e00ff */
[----:B------:R-:W-:Y:S11]  /*7110*/  ISETP.NE.AND.EX P2, PT, R85, RZ, PT, P2 ;  /* 0x000000ff5500720c */ /* 0x000ff60003f45320 */
[----:B------:R-:W-:Y:S02]  /*7120*/  @!UPT UIADD3 URZ, UPT, UPT, URZ, URZ, URZ ;  /* 0x000000fffffff290 */ /* 0x000fe4000fffe0ff */
[----:B------:R-:W1:Y:S01]  /*7130*/  @P2 LDC.64 R2, c[0x0][0x888] ;  /* 0x00022200ff022b82 */ /* 0x000e620000000a00 */
[----:B------:R-:W-:Y:S04]  /*7140*/  @P2 IMAD R0, R86, UR36, RZ ;  /* 0x0000002456002c24 */ /* 0x000fe8000f8e02ff */
[----:B-1----:R-:W-:Y:S04]  /*7150*/  @P2 IMAD.WIDE R2, R0, 0x4, R2 ;  /* 0x0000000400022825 */ /* 0x002fe800078e0202 */
[----:B------:R-:W-:Y:S01]  /*7160*/  HFMA2 R0, -RZ, RZ, 0, 5.9604644775390625e-08 ;  /* 0x00000001ff007431 */ /* 0x000fe200000001ff */
[----:B-----5:R1:W5:Y:S04]  /*7170*/  @P2 LDG.E R49, desc[UR40][R2.64] ;  /* 0x0000002802312981 */ /* 0x020368000c1e1900 */
[----:B------:R-:W-:Y:S01]  /*7180*/  @!P2 PRMT R96, R0, 0x7610, R96 ;  /* 0x000076100060a816 */ /* 0x000fe20000000060 */
[----:B-1----:R-:W2:Y:S06]  /*7190*/  @!P2 LDC R49, c[0x0][0x880] ;  /* 0x00022000ff31ab82 */ /* 0x002eac0000000800 */
.L_x_133:
[----:B------:R-:W-:Y:S05]  /*71a0*/  @!P4 BRA `(.L_x_134) ;  /* 0x000000000020c947 */ /* 0x000fea0003800000 */
[----:B------:R-:W-:Y:S04]  /*71b0*/  ISETP.NE.U32.AND P2, PT, R80, RZ, PT ;  /* 0x000000ff5000720c */ /* 0x000fe80003f45070 */
[----:B------:R-:W-:Y:S11]  /*71c0*/  ISETP.NE.AND.EX P2, PT, R81, RZ, PT, P2 ;  /* 0x000000ff5100720c */ /* 0x000ff60003f45320 */
[----:B------:R-:W-:Y:S02]  /*71d0*/  @!UPT UIADD3 URZ, UPT, UPT, URZ, URZ, URZ ;  /* 0x000000fffffff290 */ /* 0x000fe4000fffe0ff */
[----:B------:R-:W1:Y:S01]  /*71e0*/  @P2 LDC.64 R2, c[0x0][0x8a8] ;  /* 0x00022a00ff022b82 */ /* 0x000e620000000a00 */
[----:B------:R-:W-:Y:S04]  /*71f0*/  @P2 IMAD R0, R82, UR36, RZ ;  /* 0x0000002452002c24 */ /* 0x000fe8000f8e02ff */
[----:B-1----:R-:W-:Y:S05]  /*7200*/  @P2 IMAD.WIDE R2, R0, 0x4, R2 ;  /* 0x0000000400022825 */ /* 0x002fea00078e0202 */
[----:B-----5:R1:W5:Y:S02]  /*7210*/  @P2 LDG.E R47, desc[UR40][R2.64] ;  /* 0x00000028022f2981 */ /* 0x020364000c1e1900 */
[----:B-1----:R-:W3:Y:S02]  /*7220*/  @!P2 LDC R47, c[0x0][0x8a0] ;  /* 0x00022800ff2fab82 */ /* 0x002ee40000000800 */
.L_x_134:
[----:B--2--5:R-:W-:Y:S01]  /*7230*/  @P0 FSETP.NEU.AND P4, PT, R49, RZ, PT ;  /* 0x000000ff3100020b */ /* 0x024fe20003f8d000 */
[----:B------:R-:W-:Y:S01]  /*7240*/  IMAD.U32 R0, RZ, RZ, UR4 ;  /* 0x00000004ff007e24 */ /* 0x000fe2000f8e00ff */
[----:B------:R-:W-:Y:S01]  /*7250*/  @P0 LOP3.LUT P2, RZ, R96, 0xff, RZ, 0xc0, !PT ;  /* 0x000000ff60ff0812 */ /* 0x000fe2000784c0ff */
[----:B------:R-:W-:Y:S01]  /*7260*/  BSSY B1, `(.L_x_135) ;  /* 0x0000039000017945 */ /* 0x000fe20003800000 */
[----:B------:R-:W-:Y:S02]  /*7270*/  @P0 SEL R9, RZ, 0xffffffff, P4 ;  /* 0xffffffffff090807 */ /* 0x000fe40002000000 */
[----:B------:R-:W-:Y:S02]  /*7280*/  CS2R R54, SRZ ;  /* 0x0000000000367805 */ /* 0x000fe4000001ff00 */
[----:B------:R-:W-:Y:S02]  /*7290*/  LEA R92, R44, UR43, 0x3 ;  /* 0x0000002b2c5c7c11 */ /* 0x000fe4000f8e18ff */
[----:B------:R-:W-:Y:S02]  /*72a0*/  CS2R R52, SRZ ;  /* 0x0000000000347805 */ /* 0x000fe4000001ff00 */
[----:B------:R-:W-:Y:S02]  /*72b0*/  @P1 SEL R9, R0, R9, !P2 ;  /* 0x0000000900091207 */ /* 0x000fe40005000000 */
[----:B------:R-:W-:Y:S02]  /*72c0*/  CS2R R58, SRZ ;  /* 0x00000000003a7805 */ /* 0x000fe4000001ff00 */
[----:B------:R-:W-:Y:S02]  /*72d0*/  SHF.L.U32 R7, R108, 0x1f, RZ ;  /* 0x0000001f6c077819 */ /* 0x000fe400000006ff */
[----:B------:R-:W-:Y:S02]  /*72e0*/  CS2R R56, SRZ ;  /* 0x0000000000387805 */ /* 0x000fe4000001ff00 */
[----:B------:R-:W-:Y:S02]  /*72f0*/  @P0 LOP3.LUT R9, R9, 0x1, RZ, 0xc0, !PT ;  /* 0x0000000109090812 */ /* 0x000fe400078ec0ff */
[C---:B------:R-:W-:Y:S02]  /*7300*/  LEA.HI R5, R44.reuse, R44, RZ, 0x1 ;  /* 0x0000002c2c057211 */ /* 0x040fe400078f08ff */
[----:B------:R-:W-:Y:S02]  /*7310*/  ISETP.NE.U32.OR P1, PT, R9, 0x1, !P0 ;  /* 0x000000010900780c */ /* 0x000fe40004725470 */
[----:B------:R-:W-:Y:S01]  /*7320*/  PLOP3.LUT P5, PT, PT, PT, PT, 0x8, 0x80 ;  /* 0x000000000080781c */ /* 0x000fe20003fae170 */
[C---:B------:R-:W-:Y:S01]  /*7330*/  IMAD.SHL.U32 R3, R5.reuse, 0x20, RZ ;  /* 0x0000002005037824 */ /* 0x040fe200078e00ff */
[----:B------:R-:W-:Y:S04]  /*7340*/  LOP3.LUT R5, R5, 0xffe, RZ, 0xc0, !PT ;  /* 0x00000ffe05057812 */ /* 0x000fe800078ec0ff */
[----:B------:R-:W-:Y:S01]  /*7350*/  LOP3.LUT R3, R3, 0xffffffc0, RZ, 0xc0, !PT ;  /* 0xffffffc003037812 */ /* 0x000fe200078ec0ff */
[----:B------:R-:W-:Y:S04]  /*7360*/  IMAD.IADD R32, R44, 0x1, -R5 ;  /* 0x000000012c207824 */ /* 0x000fe800078e0a05 */
[----:B------:R-:W-:Y:S01]  /*7370*/  @P1 SHF.L.U32 R2, R106, 0x1f, RZ ;  /* 0x0000001f6a021819 */ /* 0x000fe200000006ff */
[----:B------:R-:W-:Y:S03]  /*7380*/  IMAD.IADD R3, R46, 0x1, R3 ;  /* 0x000000012e037824 */ /* 0x000fe600078e0203 */
[----:B------:R-:W1:Y:S01]  /*7390*/  @P1 SYNCS.PHASECHK.TRANS64.TRYWAIT P0, [UR43+0x360], R2 ;  /* 0x00036002ff0015a7 */ /* 0x000e62000800112b */
[----:B------:R-:W-:Y:S01]  /*73a0*/  IMAD R32, R32, 0x100000, R3 ;  /* 0x0010000020207824 */ /* 0x000fe200078e0203 */
[----:B------:R2:W4:Y:S01]  /*73b0*/  SYNCS.PHASECHK.TRANS64.TRYWAIT P4, [R92+URZ+0x3a0], R7 ;  /* 0x0003a0075c0075a7 */ /* 0x00052200080811ff */
[----:B-1----:R-:W-:Y:S01]  /*73c0*/  @P1 PLOP3.LUT P5, PT, P0, PT, PT, 0x8, 0x80 ;  /* 0x000000000080181c */ /* 0x002fe200007ae170 */
[----:B------:R-:W-:Y:S01]  /*73d0*/  @!UPT UIADD3 URZ, UPT, UPT, URZ, URZ, URZ ;  /* 0x000000fffffff290 */ /* 0x000fe2000fffe0ff */
[----:B--2---:R-:W-:Y:S11]  /*73e0*/  @!P1 BRA `(.L_x_136) ;  /* 0x0000000000809947 */ /* 0x004ff60003800000 */
[----:B------:R-:W-:Y:S01]  /*73f0*/  ISETP.NE.U32.AND P0, PT, RZ, UR38, PT ;  /* 0x00000026ff007c0c */ /* 0x000fe2000bf05070 */
[----:B------:R-:W-:Y:S01]  /*7400*/  BSSY B0, `(.L_x_137) ;  /* 0x0000012000007945 */ /* 0x000fe20003800000 */
[----:B------:R-:W-:Y:S02]  /*7410*/  FSETP.NEU.AND P2, PT, R49, RZ, PT ;  /* 0x000000ff3100720b */ /* 0x000fe40003f4d000 */
[----:B------:R-:W-:Y:S02]  /*7420*/  CS2R R58, SRZ ;  /* 0x00000000003a7805 */ /* 0x000fe4000001ff00 */
[----:B------:R-:W-:Y:S02]  /*7430*/  ISETP.NE.AND.EX P0, PT, RZ, UR39, PT, P0 ;  /* 0x00000027ff007c0c */ /* 0x000fe4000bf05300 */
[----:B------:R-:W-:Y:S02]  /*7440*/  CS2R R56, SRZ ;  /* 0x0000000000387805 */ /* 0x000fe4000001ff00 */
[----:B------:R-:W-:Y:S02]  /*7450*/  LOP3.LUT P1, RZ, R96, 0xff, RZ, 0xc0, !PT ;  /* 0x000000ff60ff7812 */ /* 0x000fe4000782c0ff */
[----:B------:R-:W-:Y:S02]  /*7460*/  CS2R R54, SRZ ;  /* 0x0000000000367805 */ /* 0x000fe4000001ff00 */
[----:B------:R-:W-:Y:S02]  /*7470*/  SEL R0, RZ, 0xffffffff, P2 ;  /* 0xffffffffff007807 */ /* 0x000fe40001000000 */
[----:B------:R-:W-:Y:S02]  /*7480*/  CS2R R52, SRZ ;  /* 0x0000000000347805 */ /* 0x000fe4000001ff00 */
[----:B------:R-:W-:Y:S04]  /*7490*/  SEL R3, RZ, 0xffffffff, P0 ;  /* 0xffffffffff037807 */ /* 0x000fe80000000000 */
[----:B------:R-:W-:Y:S04]  /*74a0*/  @P3 SEL R0, R3, R0, !P1 ;  /* 0x0000000003003207 */ /* 0x000fe80004800000 */
[----:B------:R-:W-:Y:S04]  /*74b0*/  LOP3.LUT R0, R0, 0x1, RZ, 0xc0, !PT ;  /* 0x0000000100007812 */ /* 0x000fe800078ec0ff */
[----:B------:R-:W-:Y:S01]  /*74c0*/  ISETP.NE.U32.AND P0, PT, R0, 0x1, PT ;  /* 0x000000010000780c */ /* 0x000fe20003f05070 */
[----:B------:R-:W-:Y:S01]  /*74d0*/  @!UPT UIADD3 URZ, UPT, UPT, URZ, URZ, URZ ;  /* 0x000000fffffff290 */ /* 0x000fe2000fffe0ff */
[----:B------:R-:W-:Y:S11]  /*74e0*/  @!P5 BRA `(.L_x_138) ;  /* 0x00000000000cd947 */ /* 0x000ff60003800000 */
[----:B------:R-:W-:Y:S04]  /*74f0*/  SHF.L.U32 R3, R106, 0x1f, RZ ;  /* 0x0000001f6a037819 */ /* 0x000fe800000006ff */
[----:B------:R-:W1:Y:S02]  /*7500*/  SYNCS.PHASECHK.TRANS64.TRYWAIT P1, [UR43+0x360], R3 ;  /* 0x00036003ff0075a7 */ /* 0x000e64000802112b */
[----:B-1----:R-:W-:Y:S05]  /*7510*/  @!P1 BRA `(.L_x_139) ;  /* 0x0000002800049947 */ /* 0x002fea0003800000 */
.L_x_138:
[----:B------:R-:W-:Y:S05]  /*7520*/  BSYNC B0 ;  /* 0x0000000000007941 */ /* 0x000fea0003800000 */
.L_x_137:
[----:B------:R2:W1:Y:S01]  /*7530*/  @P0 LDS.128 R56, [R103+UR43+0x600] ;  /* 0x0006002b67380984 */ /* 0x0004620008000c00 */
[----:B------:R-:W-:Y:S01]  /*7540*/  UIADD3 UR4, UPT, UPT, UR43, 0x368, URZ ;  /* 0x000003682b047890 */ /* 0x000fe2000fffe0ff */
[----:B------:R-:W-:Y:S02]  /*7550*/  LOP3.LUT R106, R106, 0x1, RZ, 0x3c, !PT ;  /* 0x000000016a6a7812 */ /* 0x000fe400078e3cff */
[----:B------:R2:W1:Y:S01]  /*7560*/  @P0 LDS.128 R52, [R102+0x10] ;  /* 0x0000100066340984 */ /* 0x0004620000000c00 */
[----:B------:R-:W-:Y:S01]  /*7570*/  UPRMT UR4, UR37, 0x654, UR4 ;  /* 0x0000065425047896 */ /* 0x000fe20008000004 */
[----:B------:R-:W-:Y:S01]  /*7580*/  @!PT LDS RZ, [RZ] ;  /* 0x00000000fffff984 */ /* 0x000fe20000000800 */
[----:B------:R-:W-:Y:S01]  /*7590*/  @!PT LDS RZ, [RZ] ;  /* 0x00000000fffff984 */ /* 0x000fe20000000800 */
[----:B------:R-:W-:Y:S01]  /*75a0*/  @!PT LDS RZ, [RZ] ;  /* 0x00000000fffff984 */ /* 0x000fe20000000800 */
[----:B------:R-:W-:Y:S01]  /*75b0*/  @!PT LDS RZ, [RZ] ;  /* 0x00000000fffff984 */ /* 0x000fe20000000800 */
[----:B------:R5:W-:Y:S06]  /*75c0*/  MEMBAR.ALL.CTA ;  /* 0x0000000000007992 */ /* 0x000bec0000008000 */
[----:B-----5:R-:W5:Y:S02]  /*75d0*/  FENCE.VIEW.ASYNC.S ;  /* 0x00000000000073c6 */ /* 0x020f640000000000 */
[----:B-----5:R-:W-:Y:S03]  /*75e0*/  SYNCS.ARRIVE.TRANS64.RED.A1T0 RZ, [UR4], RZ ;  /* 0x000000ffffff79a7 */ /* 0x020fe60008100404 */
.L_x_136:
[----:B------:R-:W-:Y:S05]  /*75f0*/  BSYNC B1 ;  /* 0x0000000000017941 */ /* 0x000fea0003800000 */
.L_x_135:
[----:B-1----:R-:W-:Y:S04]  /*7600*/  SHF.R.U32.HI R3, RZ, 0x15, R32 ;  /* 0x00000015ff037819 */ /* 0x002fe80000011620 */
[----:B------:R-:W-:Y:S01]  /*7610*/  LOP3.LUT P0, RZ, R3, 0x3, R104, 0x48, !PT ;  /* 0x0000000303ff7812 */ /* 0x000fe20007804868 */
[----:B------:R-:W-:Y:S01]  /*7620*/  @!UPT UIADD3 URZ, UPT, UPT, URZ, URZ, URZ ;  /* 0x000000fffffff290 */ /* 0x000fe2000fffe0ff */
[----:B----4-:R-:W-:Y:S11]  /*7630*/  @P4 BRA `(.L_x_140) ;  /* 0x0000000000084947 */ /* 0x010ff60003800000 */
[----:B------:R-:W1:Y:S02]  /*7640*/  SYNCS.PHASECHK.TRANS64.TRYWAIT P1, [R92+URZ+0x3a0], R7 ;  /* 0x0003a0075c0075a7 */ /* 0x000e6400080211ff */
[----:B-1----:R-:W-:Y:S05]  /*7650*/  @!P1 BRA `(.L_x_141) ;  /* 0x0000002400cc9947 */ /* 0x002fea0003800000 */
.L_x_140:
[----:B------:R-:W-:Y:S05]  /*7660*/  @!P0 BRA `(.L_x_142) ;  /* 0x0000000000408947 */ /* 0x000fea0003800000 */
[----:B------:R-:W4:Y:S01]  /*7670*/  LDCU.64 UR8, c[0x4][0x70] ;  /* 0x01000e00ff0877ac */ /* 0x000f220008000a00 */
[----:B------:R-:W-:Y:S01]  /*7680*/  MOV R3, 0x0 ;  /* 0x0000000000037802 */ /* 0x000fe20000000f00 */
[----:B------:R-:W-:Y:S02]  /*7690*/  HFMA2 R12, -RZ, RZ, 0, 5.9604644775390625e-08 ;  /* 0x00000001ff0c7431 */ /* 0x000fe400000001ff */
[----:B------:R-:W-:Y:S02]  /*76a0*/  IMAD.MOV.U32 R8, RZ, RZ, 0x192 ;  /* 0x00000192ff087424 */ /* 0x000fe400078e00ff */
[----:B------:R-:W-:Y:S01]  /*76b0*/  IMAD.MOV.U32 R13, RZ, RZ, RZ ;  /* 0x000000ffff0d7224 */ /* 0x000fe200078e00ff */
[----:B------:R-:W1:Y:S01]  /*76c0*/  LDCU.64 UR6, c[0x4][0x78] ;  /* 0x01000f00ff0677ac */ /* 0x000e620008000a00 */
[----:B------:R-:W2:Y:S01]  /*76d0*/  LDC.64 R2, c[0x4][R3] ;  /* 0x0100000003027b82 */ /* 0x000ea20000000a00 */
[----:B------:R-:W5:Y:S01]  /*76e0*/  LDCU.64 UR4, c[0x4][0x10] ;  /* 0x01000200ff0477ac */ /* 0x000f620008000a00 */
[----:B----4-:R-:W-:Y:S01]  /*76f0*/  MOV R5, UR9 ;  /* 0x0000000900057c02 */ /* 0x010fe20008000f00 */
[----:B------:R-:W-:Y:S01]  /*7700*/  IMAD.U32 R4, RZ, RZ, UR8 ;  /* 0x00000008ff047e24 */ /* 0x000fe2000f8e00ff */
[----:B-1----:R-:W-:Y:S01]  /*7710*/  MOV R7, UR7 ;  /* 0x0000000700077c02 */ /* 0x002fe20008000f00 */
[----:B------:R-:W-:Y:S01]  /*7720*/  IMAD.U32 R6, RZ, RZ, UR6 ;  /* 0x00000006ff067e24 */ /* 0x000fe2000f8e00ff */
[----:B-----5:R-:W-:Y:S01]  /*7730*/  MOV R11, UR5 ;  /* 0x00000005000b7c02 */ /* 0x020fe20008000f00 */
[----:B------:R-:W-:Y:S02]  /*7740*/  IMAD.U32 R10, RZ, RZ, UR4 ;  /* 0x00000004ff0a7e24 */ /* 0x000fe4000f8e00ff */
[----:B------:R-:W-:Y:S07]  /*7750*/  LEPC R20, `(.L_x_142) ;  /* 0x000000001014794e */ /* 0x000fee0000000000 */
[----:B--23--:R-:W-:Y:S05]  /*7760*/  CALL.ABS.NOINC R2 ;  /* 0x0000000002007343 */ /* 0x00cfea0003c00000 */
.L_x_142:
[----:B------:R-:W-:Y:S01]  /*7770*/  LOP3.LUT P0, RZ, R101, 0x60, RZ, 0xc0, !PT ;  /* 0x0000006065ff7812 */ /* 0x000fe2000780c0ff */
[----:B------:R-:W-:Y:S05]  /*7780*/  WARPSYNC.ALL ;  /* 0x0000000000007948 */ /* 0x000fea0003800000 */
[----:B------:R-:W-:Y:S01]  /*7790*/  R2UR UR4, R32 ;  /* 0x00000000200472ca */ /* 0x000fe200000e0000 */
[----:B------:R-:W-:Y:S01]  /*77a0*/  BSSY.RECONVERGENT B0, `(.L_x_143) ;  /* 0x00000a0000007945 */ /* 0x000fe20003800200 */
[-C--:B------:R-:W-:Y:S02]  /*77b0*/  F2FP.F16.E4M3.UNPACK_B R50, R56.reuse ;  /* 0x00000038ff32723e */ /* 0x080fe400020006ff */
[----:B------:R-:W-:Y:S02]  /*77c0*/  F2FP.F16.E4M3.UNPACK_B R63, R56.H1 ;  /* 0x00000038ff3f723e */ /* 0x000fe400030006ff */
[-C--:B------:R-:W-:Y:S01]  /*77d0*/  F2FP.F16.E4M3.UNPACK_B R56, R57.reuse ;  /* 0x00000039ff38723e */ /* 0x080fe200020006ff */
[--C-:B------:R-:W-:Y:S01]  /*77e0*/  HADD2.F32 R48, -RZ, R50.reuse.H0_H0 ;  /* 0x20000032ff307230 */ /* 0x100fe20000004100 */
[----:B------:R-:W-:Y:S01]  /*77f0*/  F2FP.F16.E4M3.UNPACK_B R57, R57.H1 ;  /* 0x00000039ff39723e */ /* 0x000fe200030006ff */
[----:B------:R-:W-:Y:S01]  /*7800*/  HADD2.F32 R50, -RZ, R50.H1_H1 ;  /* 0x30000032ff327230 */ /* 0x000fe20000004100 */
[-C--:B------:R-:W-:Y:S01]  /*7810*/  F2FP.F16.E4M3.UNPACK_B R66, R52.reuse ;  /* 0x00000034ff42723e */ /* 0x080fe200020006ff */
[--C-:B------:R-:W-:Y:S01]  /*7820*/  HADD2.F32 R51, -RZ, R63.reuse.H0_H0 ;  /* 0x2000003fff337230 */ /* 0x100fe20000004100 */
[----:B------:R-:W-:Y:S01]  /*7830*/  F2FP.F16.E4M3.UNPACK_B R68, R52.H1 ;  /* 0x00000034ff44723e */ /* 0x000fe200030006ff */
[----:B-1----:R-:W-:Y:S01]  /*7840*/  LDTM.16dp32bit_t0_t15.x32 R4, tmem[UR4] ;  /* 0x00000004000479ee */ /* 0x002fe20008a80000 */
[----:B------:R-:W3:Y:S01]  /*7850*/  LDTM.16dp32bit_t16_t31.x32 R4, tmem[UR4+0x20] ;  /* 0x00002004000479ee */ /* 0x000ee20008aa0000 */
[----:B------:R-:W-:Y:S01]  /*7860*/  NOP ;  /* 0x0000000000007918 */ /* 0x000fe20000000000 */
[----:B------:R-:W-:Y:S01]  /*7870*/  R2UR UR5, R92 ;  /* 0x000000005c0572ca */ /* 0x000fe200000e0000 */
[--C-:B------:R-:W-:Y:S01]  /*7880*/  HADD2.F32 R65, -RZ, R66.reuse.H0_H0 ;  /* 0x20000042ff417230 */ /* 0x100fe20000004100 */
[----:B------:R-:W-:Y:S01]  /*7890*/  F2FP.F16.E4M3.UNPACK_B R61, R58 ;  /* 0x0000003aff3d723e */ /* 0x000fe200020006ff */
[----:B------:R-:W-:Y:S01]  /*78a0*/  HADD2.F32 R67, -RZ, R66.H1_H1 ;  /* 0x30000042ff437230 */ /* 0x000fe20000004100 */
[-C--:B------:R-:W-:Y:S01]  /*78b0*/  F2FP.F16.E4M3.UNPACK_B R70, R53.reuse ;  /* 0x00000035ff46723e */ /* 0x080fe200020006ff */
[----:B------:R-:W-:Y:S01]  /*78c0*/  HADD2.F32 R52, -RZ, R63.H1_H1 ;  /* 0x3000003fff347230 */ /* 0x000fe20000004100 */
[----:B------:R-:W-:Y:S01]  /*78d0*/  F2FP.F16.E4M3.UNPACK_B R72, R53.H1 ;  /* 0x00000035ff48723e */ /* 0x000fe200030006ff */
[----:B------:R-:W-:Y:S01]  /*78e0*/  HADD2.F32 R53, -RZ, R56.H0_H0 ;  /* 0x20000038ff357230 */ /* 0x000fe20000004100 */
[-C--:B------:R-:W-:Y:S01]  /*78f0*/  F2FP.F16.E4M3.UNPACK_B R74, R54.reuse ;  /* 0x00000036ff4a723e */ /* 0x080fe200020006ff */
[----:B------:R-:W-:Y:S01]  /*7900*/  HADD2.F32 R69, -RZ, R70.H0_H0 ;  /* 0x20000046ff457230 */ /* 0x000fe20000004100 */
[----:B------:R-:W-:Y:S01]  /*7910*/  F2FP.F16.E4M3.UNPACK_B R76, R54.H1 ;  /* 0x00000036ff4c723e */ /* 0x000fe200030006ff */
[----:B------:R-:W-:Y:S01]  /*7920*/  HADD2.F32 R54, -RZ, R56.H1_H1 ;  /* 0x30000038ff367230 */ /* 0x000fe20000004100 */
[----:B------:R-:W-:Y:S01]  /*7930*/  F2FP.F16.E4M3.UNPACK_B R60, R58.H1 ;  /* 0x0000003aff3c723e */ /* 0x000fe200030006ff */
[----:B------:R-:W-:Y:S01]  /*7940*/  UIADD3 UR5, UPT, UPT, UR5, 0x3c0, URZ ;  /* 0x000003c005057890 */ /* 0x000fe2000fffe0ff */
[----:B------:R-:W-:Y:S01]  /*7950*/  HADD2.F32 R58, -RZ, R61.H1_H1 ;  /* 0x3000003dff3a7230 */ /* 0x000fe20000004100 */
[----:B------:R-:W-:Y:S01]  /*7960*/  F2FP.F16.E4M3.UNPACK_B R77, R55 ;  /* 0x00000037ff4d723e */ /* 0x000fe200020006ff */
[----:B------:R-:W-:Y:S01]  /*7970*/  HADD2.F32 R70, -RZ, R70.H1_H1 ;  /* 0x30000046ff467230 */ /* 0x000fe20000004100 */
[----:B------:R-:W-:Y:S01]  /*7980*/  UPRMT UR5, UR37, 0x654, UR5 ;  /* 0x0000065425057896 */ /* 0x000fe20008000005 */
[--C-:B------:R-:W-:Y:S01]  /*7990*/  HADD2.F32 R73, -RZ, R74.reuse.H0_H0 ;  /* 0x2000004aff497230 */ /* 0x100fe20000004100 */
[----:B------:R-:W-:Y:S01]  /*79a0*/  F2FP.F16.E4M3.UNPACK_B R62, R59 ;  /* 0x0000003bff3e723e */ /* 0x000fe200020006ff */
[----:B------:R-:W-:Y:S01]  /*79b0*/  HADD2.F32 R74, -RZ, R74.H1_H1 ;  /* 0x3000004aff4a7230 */ /* 0x000fe20000004100 */
[----:B------:R-:W-:Y:S01]  /*79c0*/  F2FP.F16.E4M3.UNPACK_B R78, R55.H1 ;  /* 0x00000037ff4e723e */ /* 0x000fe200030006ff */
[C---:B---3--:R-:W-:Y:S01]  /*79d0*/  FMUL R4, R47.reuse, R4 ;  /* 0x000000042f047220 */ /* 0x048fe20000400000 */
[C---:B------:R-:W-:Y:S01]  /*79e0*/  FMUL R5, R47.reuse, R5 ;  /* 0x000000052f057220 */ /* 0x040fe20000400000 */
[C---:B------:R-:W-:Y:S01]  /*79f0*/  FMUL R8, R47.reuse, R8 ;  /* 0x000000082f087220 */ /* 0x040fe20000400000 */
[----:B------:R-:W-:Y:S01]  /*7a00*/  FMUL R9, R47, R9 ;  /* 0x000000092f097220 */ /* 0x000fe20000400000 */
[----:B------:R-:W-:Y:S01]  /*7a10*/  SYNCS.ARRIVE.TRANS64.RED.A1T0 RZ, [UR5], RZ ;  /* 0x000000ffffff79a7 */ /* 0x000fe20008100405 */
[C---:B------:R-:W-:Y:S01]  /*7a20*/  FFMA R4, R49.reuse, R48, R4 ;  /* 0x0000003031047223 */ /* 0x040fe20000000004 */
[----:B------:R-:W-:Y:S01]  /*7a30*/  FFMA R5, R49, R50, R5 ;  /* 0x0000003231057223 */ /* 0x000fe20000000005 */
[C---:B------:R-:W-:Y:S01]  /*7a40*/  FMUL R12, R47.reuse, R12 ;  /* 0x0000000c2f0c7220 */ /* 0x040fe20000400000 */
        /* <DEDUP_REMOVED lines=9> */
[----:B------:R-:W-:Y:S02]  /*7ae0*/  HADD2.F32 R48, -RZ, R77.H1_H1 ;  /* 0x3000004dff307230 */ /* 0x000fe40000004100 */
[C---:B------:R-:W-:Y:S01]  /*7af0*/  FMUL R28, R47.reuse, R32 ;  /* 0x000000202f1c7220 */ /* 0x040fe20000400000 */
[C---:B------:R-:W-:Y:S01]  /*7b00*/  FMUL R29, R47.reuse, R33 ;  /* 0x000000212f1d7220 */ /* 0x040fe20000400000 */
[C---:B------:R-:W-:Y:S01]  /*7b10*/  FMUL R6, R47.reuse, R6 ;  /* 0x000000062f067220 */ /* 0x040fe20000400000 */
[C---:B------:R-:W-:Y:S01]  /*7b20*/  FMUL R7, R47.reuse, R7 ;  /* 0x000000072f077220 */ /* 0x040fe20000400000 */
[--C-:B------:R-:W-:Y:S02]  /*7b30*/  HADD2.F32 R55, -RZ, R57.reuse.H0_H0 ;  /* 0x20000039ff377230 */ /* 0x100fe40000004100 */
[----:B------:R-:W-:Y:S01]  /*7b40*/  FMUL R10, R47, R10 ;  /* 0x0000000a2f0a7220 */ /* 0x000fe20000400000 */
[C---:B------:R-:W-:Y:S01]  /*7b50*/  FFMA R6, R49.reuse, R51, R6 ;  /* 0x0000003331067223 */ /* 0x040fe20000000006 */
[----:B------:R-:W-:Y:S02]  /*7b60*/  HADD2.F32 R56, -RZ, R57.H1_H1 ;  /* 0x30000039ff387230 */ /* 0x000fe40000004100 */
[C---:B------:R-:W-:Y:S01]  /*7b70*/  FFMA R7, R49.reuse, R52, R7 ;  /* 0x0000003431077223 */ /* 0x040fe20000000007 */
[C---:B------:R-:W-:Y:S01]  /*7b80*/  FFMA R8, R49.reuse, R53, R8 ;  /* 0x0000003531087223 */ /* 0x040fe20000000008 */
[C---:B------:R-:W-:Y:S01]  /*7b90*/  FFMA R9, R49.reuse, R54, R9 ;  /* 0x0000003631097223 */ /* 0x040fe20000000009 */
[----:B------:R-:W-:Y:S02]  /*7ba0*/  HADD2.F32 R57, -RZ, R61.H0_H0 ;  /* 0x2000003dff397230 */ /* 0x000fe40000004100 */
[----:B------:R-:W-:Y:S01]  /*7bb0*/  FFMA R10, R49, R55, R10 ;  /* 0x00000037310a7223 */ /* 0x000fe2000000000a */
[----:B------:R-:W-:Y:S01]  /*7bc0*/  F2FP.SATFINITE.E4M3.F32.PACK_AB_MERGE_C R92, R7, R6, RZ ;  /* 0x00000006075c723e */ /* 0x000fe200048070ff */
[----:B------:R-:W-:Y:S02]  /*7bd0*/  HADD2.F32 R61, -RZ, R62.H0_H0 ;  /* 0x2000003eff3d7230 */ /* 0x000fe40000004100 */
[----:B------:R-:W-:Y:S01]  /*7be0*/  FMUL R11, R47, R11 ;  /* 0x0000000b2f0b7220 */ /* 0x000fe20000400000 */
[----:B------:R-:W-:Y:S01]  /*7bf0*/  F2FP.F16.E4M3.UNPACK_B R64, R59.H1 ;  /* 0x0000003bff40723e */ /* 0x000fe200030006ff */
[----:B------:R-:W-:Y:S01]  /*7c00*/  HADD2.F32 R59, -RZ, R60.H0_H0 ;  /* 0x2000003cff3b7230 */ /* 0x000fe20000004100 */
[----:B------:R-:W-:Y:S01]  /*7c10*/  F2FP.SATFINITE.E4M3.F32.PACK_AB_MERGE_C R92, R5, R4, R92 ;  /* 0x00000004055c723e */ /* 0x000fe2000480705c */
[C---:B------:R-:W-:Y:S01]  /*7c20*/  FFMA R11, R49.reuse, R56, R11 ;  /* 0x00000038310b7223 */ /* 0x040fe2000000000b */
[C---:B------:R-:W-:Y:S01]  /*7c30*/  FFMA R12, R49.reuse, R57, R12 ;  /* 0x00000039310c7223 */ /* 0x040fe2000000000c */
[----:B------:R-:W-:Y:S01]  /*7c40*/  FFMA R13, R49, R58, R13 ;  /* 0x0000003a310d7223 */ /* 0x000fe2000000000d */
[----:B------:R-:W-:Y:S02]  /*7c50*/  HADD2.F32 R62, -RZ, R62.H1_H1 ;  /* 0x3000003eff3e7230 */ /* 0x000fe40000004100 */
[----:B------:R-:W-:Y:S01]  /*7c60*/  FMUL R14, R47, R14 ;  /* 0x0000000e2f0e7220 */ /* 0x000fe20000400000 */
[----:B------:R-:W-:Y:S01]  /*7c70*/  HADD2.F32 R60, -RZ, R60.H1_H1 ;  /* 0x3000003cff3c7230 */ /* 0x000fe20000004100 */
[----:B------:R-:W-:Y:S01]  /*7c80*/  F2FP.SATFINITE.E4M3.F32.PACK_AB_MERGE_C R93, R11, R10, RZ ;  /* 0x0000000a0b5d723e */ /* 0x000fe200048070ff */
[----:B------:R-:W-:Y:S02]  /*7c90*/  HADD2.F32 R51, -RZ, R77.H0_H0 ;  /* 0x2000004dff337230 */ /* 0x000fe40000004100 */
[----:B------:R-:W-:Y:S01]  /*7ca0*/  FFMA R14, R49, R59, R14 ;  /* 0x0000003b310e7223 */ /* 0x000fe2000000000e */
[----:B------:R-:W-:Y:S01]  /*7cb0*/  FMUL R15, R47, R15 ;  /* 0x0000000f2f0f7220 */ /* 0x000fe20000400000 */
[--C-:B------:R-:W-:Y:S01]  /*7cc0*/  HADD2.F32 R63, -RZ, R64.reuse.H0_H0 ;  /* 0x20000040ff3f7230 */ /* 0x100fe20000004100 */
[----:B------:R-:W-:Y:S01]  /*7cd0*/  F2FP.SATFINITE.E4M3.F32.PACK_AB_MERGE_C R93, R9, R8, R93 ;  /* 0x00000008095d723e */ /* 0x000fe2000480705d */
[----:B------:R-:W-:Y:S02]  /*7ce0*/  HADD2.F32 R64, -RZ, R64.H1_H1 ;  /* 0x30000040ff407230 */ /* 0x000fe40000004100 */
[C---:B------:R-:W-:Y:S01]  /*7cf0*/  FFMA R15, R49.reuse, R60, R15 ;  /* 0x0000003c310f7223 */ /* 0x040fe2000000000f */
[C---:B------:R-:W-:Y:S01]  /*7d00*/  FFMA R16, R49.reuse, R61, R16 ;  /* 0x0000003d31107223 */ /* 0x040fe20000000010 */
[----:B------:R-:W-:Y:S01]  /*7d10*/  FFMA R17, R49, R62, R17 ;  /* 0x0000003e31117223 */ /* 0x000fe20000000011 */
[C---:B------:R-:W-:Y:S01]  /*7d20*/  FMUL R18, R47.reuse, R18 ;  /* 0x000000122f127220 */ /* 0x040fe20000400000 */
[C---:B------:R-:W-:Y:S01]  /*7d30*/  FMUL R19, R47.reuse, R19 ;  /* 0x000000132f137220 */ /* 0x040fe20000400000 */
[--C-:B------:R-:W-:Y:S02]  /*7d40*/  HADD2.F32 R66, -RZ, R68.reuse.H0_H0 ;  /* 0x20000044ff427230 */ /* 0x100fe40000004100 */
[----:B------:R-:W-:Y:S01]  /*7d50*/  FMUL R3, R47, R22 ;  /* 0x000000162f037220 */ /* 0x000fe20000400000 */
[C---:B------:R-:W-:Y:S01]  /*7d60*/  FFMA R18, R49.reuse, R63, R18 ;  /* 0x0000003f31127223 */ /* 0x040fe20000000012 */
[----:B------:R-:W-:Y:S02]  /*7d70*/  HADD2.F32 R68, -RZ, R68.H1_H1 ;  /* 0x30000044ff447230 */ /* 0x000fe40000004100 */
[----:B------:R-:W-:Y:S01]  /*7d80*/  FFMA R19, R49, R64, R19 ;  /* 0x0000004031137223 */ /* 0x000fe20000000013 */
[----:B------:R-:W-:Y:S01]  /*7d90*/  FMUL R23, R47, R23 ;  /* 0x000000172f177220 */ /* 0x000fe20000400000 */
[C---:B------:R-:W-:Y:S01]  /*7da0*/  FFMA R0, R49.reuse, R65, R0 ;  /* 0x0000004131007223 */ /* 0x040fe20000000000 */
[C---:B------:R-:W-:Y:S01]  /*7db0*/  FFMA R2, R49.reuse, R67, R2 ;  /* 0x0000004331027223 */ /* 0x040fe20000000002 */
[--C-:B------:R-:W-:Y:S02]  /*7dc0*/  HADD2.F32 R71, -RZ, R72.reuse.H0_H0 ;  /* 0x20000048ff477230 */ /* 0x100fe40000004100 */
[----:B------:R-:W-:Y:S01]  /*7dd0*/  FFMA R3, R49, R66, R3 ;  /* 0x0000004231037223 */ /* 0x000fe20000000003 */
[----:B------:R-:W-:Y:S02]  /*7de0*/  HADD2.F32 R72, -RZ, R72.H1_H1 ;  /* 0x30000048ff487230 */ /* 0x000fe40000004100 */
[----:B------:R-:W-:Y:S01]  /*7df0*/  FMUL R22, R47, R26 ;  /* 0x0000001a2f167220 */ /* 0x000fe20000400000 */
        /* <DEDUP_REMOVED lines=18> */
[----:B------:R-:W-:Y:S01]  /*7f20*/  F2FP.SATFINITE.E4M3.F32.PACK_AB_MERGE_C R94, R15, R14, RZ ;  /* 0x0000000e0f5e723e */ /* 0x000fe200048070ff */
[----:B------:R-:W-:Y:S01]  /*7f30*/  FFMA R28, R49, R51, R28 ;  /* 0x00000033311c7223 */ /* 0x000fe2000000001c */
[----:B------:R-:W-:Y:S01]  /*7f40*/  F2FP.SATFINITE.E4M3.F32.PACK_AB_MERGE_C R95, R19, R18, RZ ;  /* 0x00000012135f723e */ /* 0x000fe200048070ff */
[C---:B------:R-:W-:Y:S01]  /*7f50*/  FFMA R29, R49.reuse, R48, R29 ;  /* 0x00000030311d7223 */ /* 0x040fe2000000001d */
[C---:B------:R-:W-:Y:S01]  /*7f60*/  FFMA R30, R49.reuse, R77, R30 ;  /* 0x0000004d311e7223 */ /* 0x040fe2000000001e */
[----:B------:R-:W-:Y:S01]  /*7f70*/  FFMA R35, R49, R50, R35 ;  /* 0x0000003231237223 */ /* 0x000fe20000000023 */
[----:B------:R-:W-:Y:S02]  /*7f80*/  F2FP.SATFINITE.E4M3.F32.PACK_AB_MERGE_C R94, R13, R12, R94 ;  /* 0x0000000c0d5e723e */ /* 0x000fe4000480705e */
[----:B------:R-:W-:Y:S02]  /*7f90*/  F2FP.SATFINITE.E4M3.F32.PACK_AB_MERGE_C R95, R17, R16, R95 ;  /* 0x00000010115f723e */ /* 0x000fe4000480705f */
[----:B------:R-:W-:Y:S02]  /*7fa0*/  F2FP.SATFINITE.E4M3.F32.PACK_AB_MERGE_C R113, R23, R3, RZ ;  /* 0x000000031771723e */ /* 0x000fe400048070ff */
[----:B------:R-:W-:Y:S01]  /*7fb0*/  F2FP.SATFINITE.E4M3.F32.PACK_AB_MERGE_C R114, R27, R22, RZ ;  /* 0x000000161b72723e */ /* 0x000fe200048070ff */
[----:B------:R1:W-:Y:S01]  /*7fc0*/  STS.128 [R103+UR43+0x1600], R92 ;  /* 0x0016005c67007988 */ /* 0x0003e20008000c2b */
[----:B------:R-:W-:Y:S02]  /*7fd0*/  F2FP.SATFINITE.E4M3.F32.PACK_AB_MERGE_C R116, R31, R26, RZ ;  /* 0x0000001a1f74723e */ /* 0x000fe400048070ff */
[----:B------:R-:W-:Y:S02]  /*7fe0*/  F2FP.SATFINITE.E4M3.F32.PACK_AB_MERGE_C R117, R35, R30, RZ ;  /* 0x0000001e2375723e */ /* 0x000fe400048070ff */
[----:B------:R-:W-:Y:S02]  /*7ff0*/  F2FP.SATFINITE.E4M3.F32.PACK_AB_MERGE_C R112, R2, R0, R113 ;  /* 0x000000000270723e */ /* 0x000fe40004807071 */
[----:B------:R-:W-:Y:S02]  /*8000*/  F2FP.SATFINITE.E4M3.F32.PACK_AB_MERGE_C R113, R21, R20, R114 ;  /* 0x000000141571723e */ /* 0x000fe40004807072 */
[----:B------:R-:W-:Y:S02]  /*8010*/  F2FP.SATFINITE.E4M3.F32.PACK_AB_MERGE_C R114, R25, R24, R116 ;  /* 0x000000181972723e */ /* 0x000fe40004807074 */
[----:B------:R-:W-:Y:S02]  /*8020*/  F2FP.SATFINITE.E4M3.F32.PACK_AB_MERGE_C R115, R29, R28, R117 ;  /* 0x0000001c1d73723e */ /* 0x000fe40004807075 */
[----:B------:R-:W-:Y:S03]  /*8030*/  IADD3 R116, PT, PT, R44, 0x1, RZ ;  /* 0x000000012c747810 */ /* 0x000fe60007ffe0ff */
[----:B------:R1:W-:Y:S01]  /*8040*/  STS.128 [R102+0x1010], R112 ;  /* 0x0010107066007388 */ /* 0x0003e20000000c00 */
[----:B------:R-:W-:Y:S01]  /*8050*/  @!PT LDS RZ, [RZ] ;  /* 0x00000000fffff984 */ /* 0x000fe20000000800 */
[----:B------:R-:W-:Y:S01]  /*8060*/  @!PT LDS RZ, [RZ] ;  /* 0x00000000fffff984 */ /* 0x000fe20000000800 */
[----:B------:R-:W-:Y:S01]  /*8070*/  @!PT LDS RZ, [RZ] ;  /* 0x00000000fffff984 */ /* 0x000fe20000000800 */
[----:B------:R-:W-:Y:S01]  /*8080*/  @!PT LDS RZ, [RZ] ;  /* 0x00000000fffff984 */ /* 0x000fe20000000800 */
[----:B------:R3:W-:Y:S07]  /*8090*/  MEMBAR.ALL.CTA ;  /* 0x0000000000007992 */ /* 0x0007ee0000008000 */
[----:B---3--:R-:W3:Y:S02]  /*80a0*/  FENCE.VIEW.ASYNC.S ;  /* 0x00000000000073c6 */ /* 0x008ee40000000000 */
[----:B---3--:R-:W-:Y:S06]  /*80b0*/  BAR.SYNC.DEFER_BLOCKING 0x1, 0x80 ;  /* 0x0042000000007b1d */ /* 0x008fec0000010000 */
[----:B------:R-:W-:Y:S05]  /*80c0*/  @P0 BRA `(.L_x_144) ;  /* 0x0000000000340947 */ /* 0x000fea0003800000 */
[----:B------:R-:W-:Y:S01]  /*80d0*/  UIADD3 UR12, UPT, UPT, UR43, 0x1600, URZ ;  /* 0x000016002b0c7890 */ /* 0x000fe2000fffe0ff */
[----:B------:R-:W-:Y:S01]  /*80e0*/  R2UR UR9, R91 ;  /* 0x000000005b0972ca */ /* 0x000fe200000e0000 */
[----:B------:R-:W-:Y:S01]  /*80f0*/  UIADD3 UR10, UP0, UPT, UR46, 0x680, URZ ;  /* 0x000006802e0a7890 */ /* 0x000fe2000ff1e0ff */
[----:B------:R-:W-:Y:S01]  /*8100*/  R2UR UR8, R97 ;  /* 0x00000000610872ca */ /* 0x000fe200000e0000 */
[----:B------:R-:W-:Y:S02]  /*8110*/  UMOV UR7, UR36 ;  /* 0x0000002400077c82 */ /* 0x000fe40008000000 */
[----:B------:R-:W-:Y:S01]  /*8120*/  IMAD.U32 R109, RZ, RZ, UR12 ;  /* 0x0000000cff6d7e24 */ /* 0x000fe2000f8e00ff */
[----:B------:R-:W-:Y:S04]  /*8130*/  UIADD3.X UR11, UPT, UPT, URZ, UR47, URZ, UP0, !UPT ;  /* 0x0000002fff0b7290 */ /* 0x000fe800087fe4ff */
[----:B------:R-:W-:Y:S03]  /*8140*/  R2UR UR4, R109 ;  /* 0x000000006d0472ca */ /* 0x000fe600000e0000 */
[----:B------:R-:W-:Y:S02]  /*8150*/  USHF.L.U32 UR5, UR9, 0x6, URZ ;  /* 0x0000000609057899 */ /* 0x000fe400080006ff */
[----:B------:R-:W-:Y:S09]  /*8160*/  USHF.L.U32 UR6, UR8, 0x6, URZ ;  /* 0x0000000608067899 */ /* 0x000ff200080006ff */
[----:B------:R3:W-:Y:S01]  /*8170*/  UTMASTG.3D [UR4], [UR10] ;  /* 0x000000040a0073b5 */ /* 0x0007e20008010000 */
[----:B------:R0:W-:Y:S01]  /*8180*/  UTMACMDFLUSH ;  /* 0x00000000000079b7 */ /* 0x0001e20000000000 */
[----:B---3--:R-:W-:Y:S04]  /*8190*/  DEPBAR.LE SB0, 0x0 ;  /* 0x000080000000791a */ /* 0x008fe80000000000 */
.L_x_144:
[----:B------:R-:W-:Y:S05]  /*81a0*/  BSYNC.RECONVERGENT B0 ;  /* 0x0000000000007941 */ /* 0x000fea0003800200 */
.L_x_143:
[----:B------:R-:W-:Y:S01]  /*81b0*/  BAR.SYNC.DEFER_BLOCKING 0x1, 0x80 ;  /* 0x0042000000007b1d */ /* 0x000fe20000010000 */
[----:B------:R-:W-:Y:S01]  /*81c0*/  ISETP.NE.AND P2, PT, R110, RZ, PT ;  /* 0x000000ff6e00720c */ /* 0x000fe20003f45270 */
[----:B------:R-:W-:Y:S01]  /*81d0*/  IMAD.IADD R91, R43, 0x1, R79 ;  /* 0x000000012b5b7824 */ /* 0x000fe200078e024f */
[----:B------:R-:W-:Y:S01]  /*81e0*/  ISETP.NE.AND P0, PT, R111, 0x2, PT ;  /* 0x000000026f00780c */ /* 0x000fe20003f05270 */
[----:B------:R-:W-:Y:S01]  /*81f0*/  IMAD.IADD R97, R45, 0x1, R90 ;  /* 0x000000012d617824 */ /* 0x000fe200078e025a */
[----:B------:R-:W-:Y:S02]  /*8200*/  ISETP.NE.AND P1, PT, R116, 0x4, PT ;  /* 0x000000047400780c */ /* 0x000fe40003f25270 */
[----:B------:R-:W-:Y:S02]  /*8210*/  SEL R0, RZ, 0x1, P0 ;  /* 0x00000001ff007807 */ /* 0x000fe40000000000 */
[----:B------:R-:W-:Y:S02]  /*8220*/  SEL R3, RZ, 0x1, P1 ;  /* 0x00000001ff037807 */ /* 0x000fe40000800000 */
[----:B------:R-:W-:Y:S02]  /*8230*/  LOP3.LUT R107, R107, R0, RZ, 0x3c, !PT ;  /* 0x000000006b6b7212 */ /* 0x000fe400078e3cff */
[----:B------:R-:W-:Y:S02]  /*8240*/  LOP3.LUT R108, R108, R3, RZ, 0x3c, !PT ;  /* 0x000000036c6c7212 */ /* 0x000fe400078e3cff */
[----:B------:R-:W-:Y:S02]  /*8250*/  @P2 R2UR UR36, R105 ;  /* 0x00000000692422ca */ /* 0x000fe400000e0000 */
[----:B------:R-:W-:Y:S02]  /*8260*/  SEL R111, R111, RZ, P0 ;  /* 0x000000ff6f6f7207 */ /* 0x000fe40000000000 */
[----:B------:R-:W-:Y:S01]  /*8270*/  SEL R44, R116, RZ, P1 ;  /* 0x000000ff742c7207 */ /* 0x000fe20000800000 */
[----:B------:R-:W-:Y:S10]  /*8280*/  @P2 BRA `(.L_x_145) ;  /* 0xffffffe400842947 */ /* 0x000ff4000383ffff */
[----:B------:R-:W-:Y:S05]  /*8290*/  EXIT ;  /* 0x000000000000794d */ /* 0x000fea0003800000 */
.L_x_20:
[----:B--2---:R2:W1:Y:S02]  /*82a0*/  SYNCS.PHASECHK.TRANS64.TRYWAIT P0, [R3+URZ+0x3f0], R2 ;  /* 0x0003f002030075a7 */ /* 0x00446400080011ff */
[----:B-1----:R-:W-:Y:S05]  /*82b0*/  @!P0 NANOSLEEP.SYNCS 0x989680 ;  /* 0x009896800000895d */ /* 0x002fea0003900000 */
[----:B------:R-:W1:Y:S02]  /*82c0*/  @!P0 SYNCS.PHASECHK.TRANS64 P0, [R3+URZ+0x3f0], R2 ;  /* 0x0003f002030085a7 */ /* 0x000e6400080010ff */
[----:B-1----:R-:W-:Y:S05]  /*82d0*/  @!P0 BRA `(.L_x_20) ;  /* 0xfffffffc00f08947 */ /* 0x002fea000383ffff */
[----:B------:R-:W-:Y:S05]  /*82e0*/  BRA `(.L_x_146) ;  /* 0xffffff9800407947 */ /* 0x000fea000383ffff */
.L_x_23:
[----:B-1----:R-:W-:-:S07]  /*82f0*/  MOV R2, UR33 ;  /* 0x0000002100027c02 */ /* 0x002fce0008000f00 */
.L_x_147:
[----:B-1----:R1:W2:Y:S02]  /*8300*/  SYNCS.PHASECHK.TRANS64.TRYWAIT P0, [R2+URZ+0x1b0], R5 ;  /* 0x0001b005020075a7 */ /* 0x0022a400080011ff */
[----:B--2---:R-:W-:Y:S05]  /*8310*/  @!P0 NANOSLEEP.SYNCS 0x989680 ;  /* 0x009896800000895d */ /* 0x004fea0003900000 */
[----:B------:R-:W2:Y:S02]  /*8320*/  @!P0 SYNCS.PHASECHK.TRANS64 P0, [R2+URZ+0x1b0], R5 ;  /* 0x0001b005020085a7 */ /* 0x000ea400080010ff */
[----:B--2---:R-:W-:Y:S05]  /*8330*/  @!P0 BRA `(.L_x_147) ;  /* 0xfffffffc00f08947 */ /* 0x004fea000383ffff */
[----:B------:R-:W-:Y:S05]  /*8340*/  BRA `(.L_x_22) ;  /* 0xffffff9800907947 */ /* 0x000fea000383ffff */
.L_x_29:
[----:B-1----:R-:W-:-:S07]  /*8350*/  MOV R2, UR17 ;  /* 0x0000001100027c02 */ /* 0x002fce0008000f00 */
.L_x_148:
[----:B-1----:R1:W2:Y:S02]  /*8360*/  SYNCS.PHASECHK.TRANS64.TRYWAIT P0, [R2+URZ+0x1b0], R5 ;  /* 0x0001b005020075a7 */ /* 0x0022a400080011ff */
[----:B--2---:R-:W-:Y:S05]  /*8370*/  @!P0 NANOSLEEP.SYNCS 0x989680 ;  /* 0x009896800000895d */ /* 0x004fea0003900000 */
[----:B------:R-:W2:Y:S02]  /*8380*/  @!P0 SYNCS.PHASECHK.TRANS64 P0, [R2+URZ+0x1b0], R5 ;  /* 0x0001b005020085a7 */ /* 0x000ea400080010ff */
[----:B--2---:R-:W-:Y:S05]  /*8390*/  @!P0 BRA `(.L_x_148) ;  /* 0xfffffffc00f08947 */ /* 0x004fea000383ffff */
[----:B------:R-:W-:Y:S05]  /*83a0*/  BRA `(.L_x_28) ;  /* 0xffffff9c00347947 */ /* 0x000fea000383ffff */
.L_x_33:
[----:B-1----:R1:W2:Y:S02]  /*83b0*/  SYNCS.PHASECHK.TRANS64.TRYWAIT P0, [R2+URZ+0x380], R3 ;  /* 0x00038003020075a7 */ /* 0x0022a400080011ff */
[----:B--2---:R-:W-:Y:S05]  /*83c0*/  @!P0 NANOSLEEP.SYNCS 0x989680 ;  /* 0x009896800000895d */ /* 0x004fea0003900000 */
[----:B------:R-:W2:Y:S02]  /*83d0*/  @!P0 SYNCS.PHASECHK.TRANS64 P0, [R2+URZ+0x380], R3 ;  /* 0x00038003020085a7 */ /* 0x000ea400080010ff */
[----:B--2---:R-:W-:Y:S05]  /*83e0*/  @!P0 BRA `(.L_x_33) ;  /* 0xfffffffc00f08947 */ /* 0x004fea000383ffff */
[----:B------:R-:W-:Y:S05]  /*83f0*/  BRA `(.L_x_149) ;  /* 0xffffff9c00c07947 */ /* 0x000fea000383ffff */
.L_x_37:
[----:B----4-:R-:W-:-:S07]  /*8400*/  MOV R0, UR5 ;  /* 0x0000000500007c02 */ /* 0x010fce0008000f00 */
.L_x_150:
[----:B-1----:R1:W2:Y:S02]  /*8410*/  SYNCS.PHASECHK.TRANS64.TRYWAIT P0, [R0+URZ], R3 ;  /* 0x00000003000075a7 */ /* 0x0022a400080011ff */
[----:B--2---:R-:W-:Y:S05]  /*8420*/  @!P0 NANOSLEEP.SYNCS 0x989680 ;  /* 0x009896800000895d */ /* 0x004fea0003900000 */
[----:B------:R-:W2:Y:S02]  /*8430*/  @!P0 SYNCS.PHASECHK.TRANS64 P0, [R0+URZ], R3 ;  /* 0x00000003000085a7 */ /* 0x000ea400080010ff */
[----:B--2---:R-:W-:Y:S05]  /*8440*/  @!P0 BRA `(.L_x_150) ;  /* 0xfffffffc00f08947 */ /* 0x004fea000383ffff */
[----:B------:R-:W-:Y:S05]  /*8450*/  BRA `(.L_x_151) ;  /* 0xffffffa400307947 */ /* 0x000fea000383ffff */
.L_x_38:
[----:B----4-:R-:W-:-:S07]  /*8460*/  MOV R0, UR5 ;  /* 0x0000000500007c02 */ /* 0x010fce0008000f00 */
.L_x_152:
[----:B-1----:R1:W2:Y:S02]  /*8470*/  SYNCS.PHASECHK.TRANS64.TRYWAIT P0, [R0+URZ], R3 ;  /* 0x00000003000075a7 */ /* 0x0022a400080011ff */
[----:B--2---:R-:W-:Y:S05]  /*8480*/  @!P0 NANOSLEEP.SYNCS 0x989680 ;  /* 0x009896800000895d */ /* 0x004fea0003900000 */
[----:B------:R-:W2:Y:S02]  /*8490*/  @!P0 SYNCS.PHASECHK.TRANS64 P0, [R0+URZ], R3 ;  /* 0x00000003000085a7 */ /* 0x000ea400080010ff */
[----:B--2---:R-:W-:Y:S05]  /*84a0*/  @!P0 BRA `(.L_x_152) ;  /* 0xfffffffc00f08947 */ /* 0x004fea000383ffff */
[----:B------:R-:W-:Y:S05]  /*84b0*/  BRA `(.L_x_153) ;  /* 0xffffffa4003c7947 */ /* 0x000fea000383ffff */
.L_x_39:
[----:B----4-:R-:W-:-:S07]  /*84c0*/  MOV R0, UR5 ;  /* 0x0000000500007c02 */ /* 0x010fce0008000f00 */
.L_x_154:
[----:B-1----:R1:W2:Y:S02]  /*84d0*/  SYNCS.PHASECHK.TRANS64.TRYWAIT P0, [R0+URZ], R3 ;  /* 0x00000003000075a7 */ /* 0x0022a400080011ff */
[----:B--2---:R-:W-:Y:S05]  /*84e0*/  @!P0 NANOSLEEP.SYNCS 0x989680 ;  /* 0x009896800000895d */ /* 0x004fea0003900000 */
[----:B------:R-:W2:Y:S02]  /*84f0*/  @!P0 SYNCS.PHASECHK.TRANS64 P0, [R0+URZ], R3 ;  /* 0x00000003000085a7 */ /* 0x000ea400080010ff */
[----:B--2---:R-:W-:Y:S05]  /*8500*/  @!P0 BRA `(.L_x_154) ;  /* 0xfffffffc00f08947 */ /* 0x004fea000383ffff */
[----:B------:R-:W-:Y:S05]  /*8510*/  BRA `(.L_x_155) ;  /* 0xffffffa400487947 */ /* 0x000fea000383ffff */
.L_x_40:
[----:B----4-:R-:W-:-:S07]  /*8520*/  MOV R0, UR5 ;  /* 0x0000000500007c02 */ /* 0x010fce0008000f00 */
.L_x_156:
[----:B-1----:R1:W2:Y:S02]  /*8530*/  SYNCS.PHASECHK.TRANS64.TRYWAIT P0, [R0+URZ], R3 ;  /* 0x00000003000075a7 */ /* 0x0022a400080011ff */
[----:B--2---:R-:W-:Y:S05]  /*8540*/  @!P0 NANOSLEEP.SYNCS 0x989680 ;  /* 0x009896800000895d */ /* 0x004fea0003900000 */
[----:B------:R-:W2:Y:S02]  /*8550*/  @!P0 SYNCS.PHASECHK.TRANS64 P0, [R0+URZ], R3 ;  /* 0x00000003000085a7 */ /* 0x000ea400080010ff */
[----:B--2---:R-:W-:Y:S05]  /*8560*/  @!P0 BRA `(.L_x_156) ;  /* 0xfffffffc00f08947 */ /* 0x004fea000383ffff */
[----:B------:R-:W-:Y:S05]  /*8570*/  BRA `(.L_x_157) ;  /* 0xffffffa400547947 */ /* 0x000fea000383ffff */
.L_x_41:
[----:B----4-:R-:W-:-:S07]  /*8580*/  MOV R0, UR5 ;  /* 0x0000000500007c02 */ /* 0x010fce0008000f00 */
.L_x_158:
[----:B-1----:R1:W2:Y:S02]  /*8590*/  SYNCS.PHASECHK.TRANS64.TRYWAIT P0, [R0+URZ], R3 ;  /* 0x00000003000075a7 */ /* 0x0022a400080011ff */
[----:B--2---:R-:W-:Y:S05]  /*85a0*/  @!P0 NANOSLEEP.SYNCS 0x989680 ;  /* 0x009896800000895d */ /* 0x004fea0003900000 */
[----:B------:R-:W2:Y:S02]  /*85b0*/  @!P0 SYNCS.PHASECHK.TRANS64 P0, [R0+URZ], R3 ;  /* 0x00000003000085a7 */ /* 0x000ea400080010ff */
[----:B--2---:R-:W-:Y:S05]  /*85c0*/  @!P0 BRA `(.L_x_158) ;  /* 0xfffffffc00f08947 */ /* 0x004fea000383ffff */
[----:B------:R-:W-:Y:S05]  /*85d0*/  BRA `(.L_x_159) ;  /* 0xffffffa400607947 */ /* 0x000fea000383ffff */
.L_x_42:
[----:B----4-:R-:W-:-:S07]  /*85e0*/  MOV R0, UR5 ;  /* 0x0000000500007c02 */ /* 0x010fce0008000f00 */
.L_x_160:
[----:B-1----:R1:W2:Y:S02]  /*85f0*/  SYNCS.PHASECHK.TRANS64.TRYWAIT P0, [R0+URZ], R3 ;  /* 0x00000003000075a7 */ /* 0x0022a400080011ff */
[----:B--2---:R-:W-:Y:S05]  /*8600*/  @!P0 NANOSLEEP.SYNCS 0x989680 ;  /* 0x009896800000895d */ /* 0x004fea0003900000 */
[----:B------:R-:W2:Y:S02]  /*8610*/  @!P0 SYNCS.PHASECHK.TRANS64 P0, [R0+URZ], R3 ;  /* 0x00000003000085a7 */ /* 0x000ea400080010ff */
[----:B--2---:R-:W-:Y:S05]  /*8620*/  @!P0 BRA `(.L_x_160) ;  /* 0xfffffffc00f08947 */ /* 0x004fea000383ffff */
[----:B------:R-:W-:Y:S05]  /*8630*/  BRA `(.L_x_161) ;  /* 0xffffffa4006c7947 */ /* 0x000fea000383ffff */
.L_x_43:
[----:B----4-:R-:W-:-:S07]  /*8640*/  MOV R0, UR5 ;  /* 0x0000000500007c02 */ /* 0x010fce0008000f00 */
.L_x_162:
[----:B-1----:R1:W2:Y:S02]  /*8650*/  SYNCS.PHASECHK.TRANS64.TRYWAIT P0, [R0+URZ], R3 ;  /* 0x00000003000075a7 */ /* 0x0022a400080011ff */
[----:B--2---:R-:W-:Y:S05]  /*8660*/  @!P0 NANOSLEEP.SYNCS 0x989680 ;  /* 0x009896800000895d */ /* 0x004fea0003900000 */
[----:B------:R-:W2:Y:S02]  /*8670*/  @!P0 SYNCS.PHASECHK.TRANS64 P0, [R0+URZ], R3 ;  /* 0x00000003000085a7 */ /* 0x000ea400080010ff */
[----:B--2---:R-:W-:Y:S05]  /*8680*/  @!P0 BRA `(.L_x_162) ;  /* 0xfffffffc00f08947 */ /* 0x004fea000383ffff */
[----:B------:R-:W-:Y:S05]  /*8690*/  BRA `(.L_x_163) ;  /* 0xffffffa400787947 */ /* 0x000fea000383ffff */
.L_x_44:
[----:B----4-:R-:W-:-:S07]  /*86a0*/  MOV R0, UR5 ;  /* 0x0000000500007c02 */ /* 0x010fce0008000f00 */
.L_x_164:
[----:B-1----:R1:W2:Y:S02]  /*86b0*/  SYNCS.PHASECHK.TRANS64.TRYWAIT P0, [R0+URZ], R3 ;  /* 0x00000003000075a7 */ /* 0x0022a400080011ff */
[----:B--2---:R-:W-:Y:S05]  /*86c0*/  @!P0 NANOSLEEP.SYNCS 0x989680 ;  /* 0x009896800000895d */ /* 0x004fea0003900000 */
[----:B------:R-:W2:Y:S02]  /*86d0*/  @!P0 SYNCS.PHASECHK.TRANS64 P0, [R0+URZ], R3 ;  /* 0x00000003000085a7 */ /* 0x000ea400080010ff */
[----:B--2---:R-:W-:Y:S05]  /*86e0*/  @!P0 BRA `(.L_x_164) ;  /* 0xfffffffc00f08947 */ /* 0x004fea000383ffff */
[----:B------:R-:W-:Y:S05]  /*86f0*/  BRA `(.L_x_165) ;  /* 0xffffffa400847947 */ /* 0x000fea000383ffff */
.L_x_45:
[----:B----4-:R-:W-:-:S07]  /*8700*/  MOV R0, UR5 ;  /* 0x0000000500007c02 */ /* 0x010fce0008000f00 */
.L_x_166:
[----:B-1----:R1:W2:Y:S02]  /*8710*/  SYNCS.PHASECHK.TRANS64.TRYWAIT P0, [R0+URZ], R3 ;  /* 0x00000003000075a7 */ /* 0x0022a400080011ff */
[----:B--2---:R-:W-:Y:S05]  /*8720*/  @!P0 NANOSLEEP.SYNCS 0x989680 ;  /* 0x009896800000895d */ /* 0x004fea0003900000 */
[----:B------:R-:W2:Y:S02]  /*8730*/  @!P0 SYNCS.PHASECHK.TRANS64 P0, [R0+URZ], R3 ;  /* 0x00000003000085a7 */ /* 0x000ea400080010ff */
[----:B--2---:R-:W-:Y:S05]  /*8740*/  @!P0 BRA `(.L_x_166) ;  /* 0xfffffffc00f08947 */ /* 0x004fea000383ffff */
[----:B------:R-:W-:Y:S05]  /*8750*/  BRA `(.L_x_167) ;  /* 0xffffffa400907947 */ /* 0x000fea000383ffff */
.L_x_46:
[----:B----4-:R-:W-:-:S07]  /*8760*/  MOV R0, UR5 ;  /* 0x0000000500007c02 */ /* 0x010fce0008000f00 */
.L_x_168:
[----:B-1----:R1:W2:Y:S02]  /*8770*/  SYNCS.PHASECHK.TRANS64.TRYWAIT P0, [R0+URZ], R3 ;  /* 0x00000003000075a7 */ /* 0x0022a400080011ff */
[----:B--2---:R-:W-:Y:S05]  /*8780*/  @!P0 NANOSLEEP.SYNCS 0x989680 ;  /* 0x009896800000895d */ /* 0x004fea0003900000 */
[----:B------:R-:W2:Y:S02]  /*8790*/  @!P0 SYNCS.PHASECHK.TRANS64 P0, [R0+URZ], R3 ;  /* 0x00000003000085a7 */ /* 0x000ea400080010ff */
[----:B--2---:R-:W-:Y:S05]  /*87a0*/  @!P0 BRA `(.L_x_168) ;  /* 0xfffffffc00f08947 */ /* 0x004fea000383ffff */
[----:B------:R-:W-:Y:S05]  /*87b0*/  BRA `(.L_x_169) ;  /* 0xffffffa4009c7947 */ /* 0x000fea000383ffff */
.L_x_47:
[----:B----4-:R-:W-:-:S07]  /*87c0*/  MOV R0, UR5 ;  /* 0x0000000500007c02 */ /* 0x010fce0008000f00 */
.L_x_170:
[----:B-1----:R1:W2:Y:S02]  /*87d0*/  SYNCS.PHASECHK.TRANS64.TRYWAIT P0, [R0+URZ], R3 ;  /* 0x00000003000075a7 */ /* 0x0022a400080011ff */
[----:B--2---:R-:W-:Y:S05]  /*87e0*/  @!P0 NANOSLEEP.SYNCS 0x989680 ;  /* 0x009896800000895d */ /* 0x004fea0003900000 */
[----:B------:R-:W2:Y:S02]  /*87f0*/  @!P0 SYNCS.PHASECHK.TRANS64 P0, [R0+URZ], R3 ;  /* 0x00000003000085a7 */ /* 0x000ea400080010ff */
[----:B--2---:R-:W-:Y:S05]  /*8800*/  @!P0 BRA `(.L_x_170) ;  /* 0xfffffffc00f08947 */ /* 0x004fea000383ffff */
[----:B------:R-:W-:Y:S05]  /*8810*/  BRA `(.L_x_171) ;  /* 0xffffffa400a87947 */ /* 0x000fea000383ffff */
.L_x_48:
[----:B----4-:R-:W-:-:S07]  /*8820*/  MOV R0, UR5 ;  /* 0x0000000500007c02 */ /* 0x010fce0008000f00 */
.L_x_172:
[----:B-1----:R1:W2:Y:S02]  /*8830*/  SYNCS.PHASECHK.TRANS64.TRYWAIT P0, [R0+URZ], R3 ;  /* 0x00000003000075a7 */ /* 0x0022a400080011ff */
[----:B--2---:R-:W-:Y:S05]  /*8840*/  @!P0 NANOSLEEP.SYNCS 0x989680 ;  /* 0x009896800000895d */ /* 0x004fea0003900000 */
[----:B------:R-:W2:Y:S02]  /*8850*/  @!P0 SYNCS.PHASECHK.TRANS64 P0, [R0+URZ], R3 ;  /* 0x00000003000085a7 */ /* 0x000ea400080010ff */
[----:B--2---:R-:W-:Y:S05]  /*8860*/  @!P0 BRA `(.L_x_172) ;  /* 0xfffffffc00f08947 */ /* 0x004fea000383ffff */
[----:B------:R-:W-:Y:S05]  /*8870*/  BRA `(.L_x_173) ;  /* 0xffffffa400b47947 */ /* 0x000fea000383ffff */
.L_x_49:
[----:B----4-:R-:W-:-:S07]  /*8880*/  MOV R0, UR5 ;  /* 0x0000000500007c02 */ /* 0x010fce0008000f00 */
.L_x_174:
[----:B-1----:R1:W2:Y:S02]  /*8890*/  SYNCS.PHASECHK.TRANS64.TRYWAIT P0, [R0+URZ], R3 ;  /* 0x00000003000075a7 */ /* 0x0022a400080011ff */
[----:B--2---:R-:W-:Y:S05]  /*88a0*/  @!P0 NANOSLEEP.SYNCS 0x989680 ;  /* 0x009896800000895d */ /* 0x004fea0003900000 */
[----:B------:R-:W2:Y:S02]  /*88b0*/  @!P0 SYNCS.PHASECHK.TRANS64 P0, [R0+URZ], R3 ;  /* 0x00000003000085a7 */ /* 0x000ea400080010ff */
[----:B--2---:R-:W-:Y:S05]  /*88c0*/  @!P0 BRA `(.L_x_174) ;  /* 0xfffffffc00f08947 */ /* 0x004fea000383ffff */
[----:B------:R-:W-:Y:S05]  /*88d0*/  BRA `(.L_x_175) ;  /* 0xffffffa400c07947 */ /* 0x000fea000383ffff */
.L_x_50:
[----:B----4-:R-:W-:-:S07]  /*88e0*/  MOV R0, UR5 ;  /* 0x0000000500007c02 */ /* 0x010fce0008000f00 */
.L_x_176:
[----:B-1----:R1:W2:Y:S02]  /*88f0*/  SYNCS.PHASECHK.TRANS64.TRYWAIT P0, [R0+URZ], R3 ;  /* 0x00000003000075a7 */ /* 0x0022a400080011ff */
[----:B--2---:R-:W-:Y:S05]  /*8900*/  @!P0 NANOSLEEP.SYNCS 0x989680 ;  /* 0x009896800000895d */ /* 0x004fea0003900000 */
[----:B------:R-:W2:Y:S02]  /*8910*/  @!P0 SYNCS.PHASECHK.TRANS64 P0, [R0+URZ], R3 ;  /* 0x00000003000085a7 */ /* 0x000ea400080010ff */
[----:B--2---:R-:W-:Y:S05]  /*8920*/  @!P0 BRA `(.L_x_176) ;  /* 0xfffffffc00f08947 */ /* 0x004fea000383ffff */
[----:B------:R-:W-:Y:S05]  /*8930*/  BRA `(.L_x_177) ;  /* 0xffffffa400cc7947 */ /* 0x000fea000383ffff */
.L_x_51:
[----:B----4-:R-:W-:-:S07]  /*8940*/  MOV R0, UR5 ;  /* 0x0000000500007c02 */ /* 0x010fce0008000f00 */
.L_x_178:
[----:B-1----:R1:W2:Y:S02]  /*8950*/  SYNCS.PHASECHK.TRANS64.TRYWAIT P0, [R0+URZ], R3 ;  /* 0x00000003000075a7 */ /* 0x0022a400080011ff */
[----:B--2---:R-:W-:Y:S05]  /*8960*/  @!P0 NANOSLEEP.SYNCS 0x989680 ;  /* 0x009896800000895d */ /* 0x004fea0003900000 */
[----:B------:R-:W2:Y:S02]  /*8970*/  @!P0 SYNCS.PHASECHK.TRANS64 P0, [R0+URZ], R3 ;  /* 0x00000003000085a7 */ /* 0x000ea400080010ff */
[----:B--2---:R-:W-:Y:S05]  /*8980*/  @!P0 BRA `(.L_x_178) ;  /* 0xfffffffc00f08947 */ /* 0x004fea000383ffff */
[----:B------:R-:W-:Y:S05]  /*8990*/  BRA `(.L_x_179) ;  /* 0xffffffa400d87947 */ /* 0x000fea000383ffff */
.L_x_52:
[----:B----4-:R-:W-:-:S07]  /*89a0*/  MOV R0, UR5 ;  /* 0x0000000500007c02 */ /* 0x010fce0008000f00 */
.L_x_180:
[----:B-1----:R1:W2:Y:S02]  /*89b0*/  SYNCS.PHASECHK.TRANS64.TRYWAIT P0, [R0+URZ], R3 ;  /* 0x00000003000075a7 */ /* 0x0022a400080011ff */
[----:B--2---:R-:W-:Y:S05]  /*89c0*/  @!P0 NANOSLEEP.SYNCS 0x989680 ;  /* 0x009896800000895d */ /* 0x004fea0003900000 */
[----:B------:R-:W2:Y:S02]  /*89d0*/  @!P0 SYNCS.PHASECHK.TRANS64 P0, [R0+URZ], R3 ;  /* 0x00000003000085a7 */ /* 0x000ea400080010ff */
[----:B--2---:R-:W-:Y:S05]  /*89e0*/  @!P0 BRA `(.L_x_180) ;  /* 0xfffffffc00f08947 */ /* 0x004fea000383ffff */
[----:B------:R-:W-:Y:S05]  /*89f0*/  BRA `(.L_x_181) ;  /* 0xffffffa400e47947 */ /* 0x000fea000383ffff */
.L_x_53:
[----:B----4-:R-:W-:-:S07]  /*8a00*/  MOV R0, UR5 ;  /* 0x0000000500007c02 */ /* 0x010fce0008000f00 */
.L_x_182:
[----:B-1----:R1:W2:Y:S02]  /*8a10*/  SYNCS.PHASECHK.TRANS64.TRYWAIT P0, [R0+URZ], R3 ;  /* 0x00000003000075a7 */ /* 0x0022a400080011ff */
[----:B--2---:R-:W-:Y:S05]  /*8a20*/  @!P0 NANOSLEEP.SYNCS 0x989680 ;  /* 0x009896800000895d */ /* 0x004fea0003900000 */
[----:B------:R-:W2:Y:S02]  /*8a30*/  @!P0 SYNCS.PHASECHK.TRANS64 P0, [R0+URZ], R3 ;  /* 0x00000003000085a7 */ /* 0x000ea400080010ff */
[----:B--2---:R-:W-:Y:S05]  /*8a40*/  @!P0 BRA `(.L_x_182) ;  /* 0xfffffffc00f08947 */ /* 0x004fea000383ffff */
[----:B------:R-:W-:Y:S05]  /*8a50*/  BRA `(.L_x_183) ;  /* 0xffffffa400f07947 */ /* 0x000fea000383ffff */
.L_x_54:
[----:B----4-:R-:W-:-:S07]  /*8a60*/  MOV R0, UR5 ;  /* 0x0000000500007c02 */ /* 0x010fce0008000f00 */
.L_x_184:
[----:B-1----:R1:W2:Y:S02]  /*8a70*/  SYNCS.PHASECHK.TRANS64.TRYWAIT P0, [R0+URZ], R3 ;  /* 0x00000003000075a7 */ /* 0x0022a400080011ff */
[----:B--2---:R-:W-:Y:S05]  /*8a80*/  @!P0 NANOSLEEP.SYNCS 0x989680 ;  /* 0x009896800000895d */ /* 0x004fea0003900000 */
[----:B------:R-:W2:Y:S02]  /*8a90*/  @!P0 SYNCS.PHASECHK.TRANS64 P0, [R0+URZ], R3 ;  /* 0x00000003000085a7 */ /* 0x000ea400080010ff */
[----:B--2---:R-:W-:Y:S05]  /*8aa0*/  @!P0 BRA `(.L_x_184) ;  /* 0xfffffffc00f08947 */ /* 0x004fea000383ffff */
[----:B------:R-:W-:Y:S05]  /*8ab0*/  BRA `(.L_x_185) ;  /* 0xffffffa400fc7947 */ /* 0x000fea000383ffff */
.L_x_55:
[----:B----4-:R-:W-:-:S07]  /*8ac0*/  MOV R0, UR5 ;  /* 0x0000000500007c02 */ /* 0x010fce0008000f00 */
.L_x_186:
[----:B-1----:R1:W2:Y:S02]  /*8ad0*/  SYNCS.PHASECHK.TRANS64.TRYWAIT P0, [R0+URZ], R3 ;  /* 0x00000003000075a7 */ /* 0x0022a400080011ff */
[----:B--2---:R-:W-:Y:S05]  /*8ae0*/  @!P0 NANOSLEEP.SYNCS 0x989680 ;  /* 0x009896800000895d */ /* 0x004fea0003900000 */
[----:B------:R-:W2:Y:S02]  /*8af0*/  @!P0 SYNCS.PHASECHK.TRANS64 P0, [R0+URZ], R3 ;  /* 0x00000003000085a7 */ /* 0x000ea400080010ff */
[----:B--2---:R-:W-:Y:S05]  /*8b00*/  @!P0 BRA `(.L_x_186) ;  /* 0xfffffffc00f08947 */ /* 0x004fea000383ffff */
[----:B------:R-:W-:Y:S05]  /*8b10*/  BRA `(.L_x_187) ;  /* 0xffffffa800087947 */ /* 0x000fea000383ffff */
.L_x_56:
[----:B----4-:R-:W-:-:S07]  /*8b20*/  MOV R0, UR5 ;  /* 0x0000000500007c02 */ /* 0x010fce0008000f00 */
.L_x_188:
[----:B-1----:R1:W2:Y:S02]  /*8b30*/  SYNCS.PHASECHK.TRANS64.TRYWAIT P0, [R0+URZ], R3 ;  /* 0x00000003000075a7 */ /* 0x0022a400080011ff */
[----:B--2---:R-:W-:Y:S05]  /*8b40*/  @!P0 NANOSLEEP.SYNCS 0x989680 ;  /* 0x009896800000895d */ /* 0x004fea0003900000 */
[----:B------:R-:W2:Y:S02]  /*8b50*/  @!P0 SYNCS.PHASECHK.TRANS64 P0, [R0+URZ], R3 ;  /* 0x00000003000085a7 */ /* 0x000ea400080010ff */
[----:B--2---:R-:W-:Y:S05]  /*8b60*/  @!P0 BRA `(.L_x_188) ;  /* 0xfffffffc00f08947 */ /* 0x004fea000383ffff */
[----:B------:R-:W-:Y:S05]  /*8b70*/  BRA `(.L_x_189) ;  /* 0xffffffa800147947 */ /* 0x000fea000383ffff */
.L_x_57:
[----:B----4-:R-:W-:-:S07]  /*8b80*/  MOV R0, UR5 ;  /* 0x0000000500007c02 */ /* 0x010fce0008000f00 */
.L_x_190:
[----:B-1----:R1:W2:Y:S02]  /*8b90*/  SYNCS.PHASECHK.TRANS64.TRYWAIT P0, [R0+URZ], R3 ;  /* 0x00000003000075a7 */ /* 0x0022a400080011ff */
[----:B--2---:R-:W-:Y:S05]  /*8ba0*/  @!P0 NANOSLEEP.SYNCS 0x989680 ;  /* 0x009896800000895d */ /* 0x004fea0003900000 */
[----:B------:R-:W2:Y:S02]  /*8bb0*/  @!P0 SYNCS.PHASECHK.TRANS64 P0, [R0+URZ], R3 ;  /* 0x00000003000085a7 */ /* 0x000ea400080010ff */
[----:B--2---:R-:W-:Y:S05]  /*8bc0*/  @!P0 BRA `(.L_x_190) ;  /* 0xfffffffc00f08947 */ /* 0x004fea000383ffff */
[----:B------:R-:W-:Y:S05]  /*8bd0*/  BRA `(.L_x_191) ;  /* 0xffffffa800207947 */ /* 0x000fea000383ffff */
.L_x_58:
[----:B----4-:R-:W-:-:S07]  /*8be0*/  MOV R0, UR5 ;  /* 0x0000000500007c02 */ /* 0x010fce0008000f00 */
.L_x_192:
[----:B-1----:R1:W2:Y:S02]  /*8bf0*/  SYNCS.PHASECHK.TRANS64.TRYWAIT P0, [R0+URZ], R3 ;  /* 0x00000003000075a7 */ /* 0x0022a400080011ff */
[----:B--2---:R-:W-:Y:S05]  /*8c00*/  @!P0 NANOSLEEP.SYNCS 0x989680 ;  /* 0x009896800000895d */ /* 0x004fea0003900000 */
[----:B------:R-:W2:Y:S02]  /*8c10*/  @!P0 SYNCS.PHASECHK.TRANS64 P0, [R0+URZ], R3 ;  /* 0x00000003000085a7 */ /* 0x000ea400080010ff */
[----:B--2---:R-:W-:Y:S05]  /*8c20*/  @!P0 BRA `(.L_x_192) ;  /* 0xfffffffc00f08947 */ /* 0x004fea000383ffff */
[----:B------:R-:W-:Y:S05]  /*8c30*/  BRA `(.L_x_193) ;  /* 0xffffffa8002c7947 */ /* 0x000fea000383ffff */
.L_x_59:
[----:B----4-:R-:W-:-:S07]  /*8c40*/  MOV R0, UR5 ;  /* 0x0000000500007c02 */ /* 0x010fce0008000f00 */
.L_x_194:
[----:B-1----:R1:W2:Y:S02]  /*8c50*/  SYNCS.PHASECHK.TRANS64.TRYWAIT P0, [R0+URZ], R3 ;  /* 0x00000003000075a7 */ /* 0x0022a400080011ff */
[----:B--2---:R-:W-:Y:S05]  /*8c60*/  @!P0 NANOSLEEP.SYNCS 0x989680 ;  /* 0x009896800000895d */ /* 0x004fea0003900000 */
[----:B------:R-:W2:Y:S02]  /*8c70*/  @!P0 SYNCS.PHASECHK.TRANS64 P0, [R0+URZ], R3 ;  /* 0x00000003000085a7 */ /* 0x000ea400080010ff */
[----:B--2---:R-:W-:Y:S05]  /*8c80*/  @!P0 BRA `(.L_x_194) ;  /* 0xfffffffc00f08947 */ /* 0x004fea000383ffff */
[----:B------:R-:W-:Y:S05]  /*8c90*/  BRA `(.L_x_195) ;  /* 0xffffffa800387947 */ /* 0x000fea000383ffff */
.L_x_60:
[----:B----4-:R-:W-:-:S07]  /*8ca0*/  MOV R0, UR5 ;  /* 0x0000000500007c02 */ /* 0x010fce0008000f00 */
.L_x_196:
[----:B-1----:R1:W2:Y:S02]  /*8cb0*/  SYNCS.PHASECHK.TRANS64.TRYWAIT P0, [R0+URZ], R3 ;  /* 0x00000003000075a7 */ /* 0x0022a400080011ff */
[----:B--2---:R-:W-:Y:S05]  /*8cc0*/  @!P0 NANOSLEEP.SYNCS 0x989680 ;  /* 0x009896800000895d */ /* 0x004fea0003900000 */
[----:B------:R-:W2:Y:S02]  /*8cd0*/  @!P0 SYNCS.PHASECHK.TRANS64 P0, [R0+URZ], R3 ;  /* 0x00000003000085a7 */ /* 0x000ea400080010ff */
[----:B--2---:R-:W-:Y:S05]  /*8ce0*/  @!P0 BRA `(.L_x_196) ;  /* 0xfffffffc00f08947 */ /* 0x004fea000383ffff */
[----:B------:R-:W-:Y:S05]  /*8cf0*/  BRA `(.L_x_197) ;  /* 0xffffffa800447947 */ /* 0x000fea000383ffff */
.L_x_61:
[----:B----4-:R-:W-:-:S07]  /*8d00*/  MOV R0, UR5 ;  /* 0x0000000500007c02 */ /* 0x010fce0008000f00 */
.L_x_198:
[----:B-1----:R1:W2:Y:S02]  /*8d10*/  SYNCS.PHASECHK.TRANS64.TRYWAIT P0, [R0+URZ], R3 ;  /* 0x00000003000075a7 */ /* 0x0022a400080011ff */
[----:B--2---:R-:W-:Y:S05]  /*8d20*/  @!P0 NANOSLEEP.SYNCS 0x989680 ;  /* 0x009896800000895d */ /* 0x004fea0003900000 */
[----:B------:R-:W2:Y:S02]  /*8d30*/  @!P0 SYNCS.PHASECHK.TRANS64 P0, [R0+URZ], R3 ;  /* 0x00000003000085a7 */ /* 0x000ea400080010ff */
[----:B--2---:R-:W-:Y:S05]  /*8d40*/  @!P0 BRA `(.L_x_198) ;  /* 0xfffffffc00f08947 */ /* 0x004fea000383ffff */
[----:B------:R-:W-:Y:S05]  /*8d50*/  BRA `(.L_x_199) ;  /* 0xffffffa800507947 */ /* 0x000fea000383ffff */
.L_x_62:
[----:B----4-:R-:W-:-:S07]  /*8d60*/  MOV R0, UR5 ;  /* 0x0000000500007c02 */ /* 0x010fce0008000f00 */
.L_x_200:
[----:B-1----:R1:W2:Y:S02]  /*8d70*/  SYNCS.PHASECHK.TRANS64.TRYWAIT P0, [R0+URZ], R3 ;  /* 0x00000003000075a7 */ /* 0x0022a400080011ff */
[----:B--2---:R-:W-:Y:S05]  /*8d80*/  @!P0 NANOSLEEP.SYNCS 0x989680 ;  /* 0x009896800000895d */ /* 0x004fea0003900000 */
[----:B------:R-:W2:Y:S02]  /*8d90*/  @!P0 SYNCS.PHASECHK.TRANS64 P0, [R0+URZ], R3 ;  /* 0x00000003000085a7 */ /* 0x000ea400080010ff */
[----:B--2---:R-:W-:Y:S05]  /*8da0*/  @!P0 BRA `(.L_x_200) ;  /* 0xfffffffc00f08947 */ /* 0x004fea000383ffff */
[----:B------:R-:W-:Y:S05]  /*8db0*/  BRA `(.L_x_201) ;  /* 0xffffffa8005c7947 */ /* 0x000fea000383ffff */
.L_x_63:
[----:B----4-:R-:W-:-:S07]  /*8dc0*/  MOV R0, UR5 ;  /* 0x0000000500007c02 */ /* 0x010fce0008000f00 */
.L_x_202:
[----:B-1----:R1:W2:Y:S02]  /*8dd0*/  SYNCS.PHASECHK.TRANS64.TRYWAIT P0, [R0+URZ], R3 ;  /* 0x00000003000075a7 */ /* 0x0022a400080011ff */
[----:B--2---:R-:W-:Y:S05]  /*8de0*/  @!P0 NANOSLEEP.SYNCS 0x989680 ;  /* 0x009896800000895d */ /* 0x004fea0003900000 */
[----:B------:R-:W2:Y:S02]  /*8df0*/  @!P0 SYNCS.PHASECHK.TRANS64 P0, [R0+URZ], R3 ;  /* 0x00000003000085a7 */ /* 0x000ea400080010ff */
[----:B--2---:R-:W-:Y:S05]  /*8e00*/  @!P0 BRA `(.L_x_202) ;  /* 0xfffffffc00f08947 */ /* 0x004fea000383ffff */
[----:B------:R-:W-:Y:S05]  /*8e10*/  BRA `(.L_x_203) ;  /* 0xffffffa800687947 */ /* 0x000fea000383ffff */
.L_x_64:
[----:B----4-:R-:W-:-:S07]  /*8e20*/  MOV R0, UR5 ;  /* 0x0000000500007c02 */ /* 0x010fce0008000f00 */
.L_x_204:
[----:B-1----:R1:W2:Y:S02]  /*8e30*/  SYNCS.PHASECHK.TRANS64.TRYWAIT P0, [R0+URZ], R3 ;  /* 0x00000003000075a7 */ /* 0x0022a400080011ff */
[----:B--2---:R-:W-:Y:S05]  /*8e40*/  @!P0 NANOSLEEP.SYNCS 0x989680 ;  /* 0x009896800000895d */ /* 0x004fea0003900000 */
[----:B------:R-:W2:Y:S02]  /*8e50*/  @!P0 SYNCS.PHASECHK.TRANS64 P0, [R0+URZ], R3 ;  /* 0x00000003000085a7 */ /* 0x000ea400080010ff */
[----:B--2---:R-:W-:Y:S05]  /*8e60*/  @!P0 BRA `(.L_x_204) ;  /* 0xfffffffc00f08947 */ /* 0x004fea000383ffff */
[----:B------:R-:W-:Y:S05]  /*8e70*/  BRA `(.L_x_205) ;  /* 0xffffffa800747947 */ /* 0x000fea000383ffff */
.L_x_65:
[----:B----4-:R-:W-:-:S07]  /*8e80*/  MOV R0, UR5 ;  /* 0x0000000500007c02 */ /* 0x010fce0008000f00 */
.L_x_206:
[----:B-1----:R1:W2:Y:S02]  /*8e90*/  SYNCS.PHASECHK.TRANS64.TRYWAIT P0, [R0+URZ], R3 ;  /* 0x00000003000075a7 */ /* 0x0022a400080011ff */
[----:B--2---:R-:W-:Y:S05]  /*8ea0*/  @!P0 NANOSLEEP.SYNCS 0x989680 ;  /* 0x009896800000895d */ /* 0x004fea0003900000 */
[----:B------:R-:W2:Y:S02]  /*8eb0*/  @!P0 SYNCS.PHASECHK.TRANS64 P0, [R0+URZ], R3 ;  /* 0x00000003000085a7 */ /* 0x000ea400080010ff */
[----:B--2---:R-:W-:Y:S05]  /*8ec0*/  @!P0 BRA `(.L_x_206) ;  /* 0xfffffffc00f08947 */ /* 0x004fea000383ffff */
[----:B------:R-:W-:Y:S05]  /*8ed0*/  BRA `(.L_x_207) ;  /* 0xffffffa800807947 */ /* 0x000fea000383ffff */
.L_x_66:
[----:B----4-:R-:W-:-:S07]  /*8ee0*/  MOV R0, UR5 ;  /* 0x0000000500007c02 */ /* 0x010fce0008000f00 */
.L_x_208:
[----:B-1----:R1:W2:Y:S02]  /*8ef0*/  SYNCS.PHASECHK.TRANS64.TRYWAIT P0, [R0+URZ], R3 ;  /* 0x00000003000075a7 */ /* 0x0022a400080011ff */
[----:B--2---:R-:W-:Y:S05]  /*8f00*/  @!P0 NANOSLEEP.SYNCS 0x989680 ;  /* 0x009896800000895d */ /* 0x004fea0003900000 */
[----:B------:R-:W2:Y:S02]  /*8f10*/  @!P0 SYNCS.PHASECHK.TRANS64 P0, [R0+URZ], R3 ;  /* 0x00000003000085a7 */ /* 0x000ea400080010ff */
[----:B--2---:R-:W-:Y:S05]  /*8f20*/  @!P0 BRA `(.L_x_208) ;  /* 0xfffffffc00f08947 */ /* 0x004fea000383ffff */
[----:B------:R-:W-:Y:S05]  /*8f30*/  BRA `(.L_x_209) ;  /* 0xffffffa8008c7947 */ /* 0x000fea000383ffff */
.L_x_67:
[----:B----4-:R-:W-:-:S07]  /*8f40*/  MOV R0, UR5 ;  /* 0x0000000500007c02 */ /* 0x010fce0008000f00 */
.L_x_210:
[----:B-1----:R1:W2:Y:S02]  /*8f50*/  SYNCS.PHASECHK.TRANS64.TRYWAIT P0, [R0+URZ], R3 ;  /* 0x00000003000075a7 */ /* 0x0022a400080011ff */
[----:B--2---:R-:W-:Y:S05]  /*8f60*/  @!P0 NANOSLEEP.SYNCS 0x989680 ;  /* 0x009896800000895d */ /* 0x004fea0003900000 */
[----:B------:R-:W2:Y:S02]  /*8f70*/  @!P0 SYNCS.PHASECHK.TRANS64 P0, [R0+URZ], R3 ;  /* 0x00000003000085a7 */ /* 0x000ea400080010ff */
[----:B--2---:R-:W-:Y:S05]  /*8f80*/  @!P0 BRA `(.L_x_210) ;  /* 0xfffffffc00f08947 */ /* 0x004fea000383ffff */
[----:B------:R-:W-:Y:S05]  /*8f90*/  BRA `(.L_x_211) ;  /* 0xffffffa800987947 */ /* 0x000fea000383ffff */
.L_x_68:
[----:B----4-:R-:W-:-:S07]  /*8fa0*/  MOV R0, UR5 ;  /* 0x0000000500007c02 */ /* 0x010fce0008000f00 */
.L_x_212:
[----:B-1----:R1:W2:Y:S02]  /*8fb0*/  SYNCS.PHASECHK.TRANS64.TRYWAIT P0, [R0+URZ], R3 ;  /* 0x00000003000075a7 */ /* 0x0022a400080011ff */
[----:B--2---:R-:W-:Y:S05]  /*8fc0*/  @!P0 NANOSLEEP.SYNCS 0x989680 ;  /* 0x009896800000895d */ /* 0x004fea0003900000 */
[----:B------:R-:W2:Y:S02]  /*8fd0*/  @!P0 SYNCS.PHASECHK.TRANS64 P0, [R0+URZ], R3 ;  /* 0x00000003000085a7 */ /* 0x000ea400080010ff */
[----:B--2---:R-:W-:Y:S05]  /*8fe0*/  @!P0 BRA `(.L_x_212) ;  /* 0xfffffffc00f08947 */ /* 0x004fea000383ffff */
[----:B------:R-:W-:Y:S05]  /*8ff0*/  BRA `(.L_x_213) ;  /* 0xffffffa800a47947 */ /* 0x000fea000383ffff */
.L_x_69:
[----:B----4-:R-:W-:-:S07]  /*9000*/  MOV R0, UR5 ;  /* 0x0000000500007c02 */ /* 0x010fce0008000f00 */
.L_x_214:
[----:B-1----:R1:W2:Y:S02]  /*9010*/  SYNCS.PHASECHK.TRANS64.TRYWAIT P0, [R0+URZ], R3 ;  /* 0x00000003000075a7 */ /* 0x0022a400080011ff */
[----:B--2---:R-:W-:Y:S05]  /*9020*/  @!P0 NANOSLEEP.SYNCS 0x989680 ;  /* 0x009896800000895d */ /* 0x004fea0003900000 */
[----:B------:R-:W2:Y:S02]  /*9030*/  @!P0 SYNCS.PHASECHK.TRANS64 P0, [R0+URZ], R3 ;  /* 0x00000003000085a7 */ /* 0x000ea400080010ff */
[----:B--2---:R-:W-:Y:S05]  /*9040*/  @!P0 BRA `(.L_x_214) ;  /* 0xfffffffc00f08947 */ /* 0x004fea000383ffff */
[----:B------:R-:W-:Y:S05]  /*9050*/  BRA `(.L_x_215) ;  /* 0xffffffa800b07947 */ /* 0x000fea000383ffff */
.L_x_70:
[----:B----4-:R-:W-:-:S07]  /*9060*/  MOV R0, UR5 ;  /* 0x0000000500007c02 */ /* 0x010fce0008000f00 */
.L_x_216:
[----:B-1----:R1:W2:Y:S02]  /*9070*/  SYNCS.PHASECHK.TRANS64.TRYWAIT P0, [R0+URZ], R3 ;  /* 0x00000003000075a7 */ /* 0x0022a400080011ff */
[----:B--2---:R-:W-:Y:S05]  /*9080*/  @!P0 NANOSLEEP.SYNCS 0x989680 ;  /* 0x009896800000895d */ /* 0x004fea0003900000 */
[----:B------:R-:W2:Y:S02]  /*9090*/  @!P0 SYNCS.PHASECHK.TRANS64 P0, [R0+URZ], R3 ;  /* 0x00000003000085a7 */ /* 0x000ea400080010ff */
[----:B--2---:R-:W-:Y:S05]  /*90a0*/  @!P0 BRA `(.L_x_216) ;  /* 0xfffffffc00f08947 */ /* 0x004fea000383ffff */
[----:B------:R-:W-:Y:S05]  /*90b0*/  BRA `(.L_x_217) ;  /* 0xffffffa800bc7947 */ /* 0x000fea000383ffff */
.L_x_71:
[----:B----4-:R-:W-:-:S07]  /*90c0*/  MOV R0, UR5 ;  /* 0x0000000500007c02 */ /* 0x010fce0008000f00 */
.L_x_218:
[----:B-1----:R1:W2:Y:S02]  /*90d0*/  SYNCS.PHASECHK.TRANS64.TRYWAIT P0, [R0+URZ], R3 ;  /* 0x00000003000075a7 */ /* 0x0022a400080011ff */
[----:B--2---:R-:W-:Y:S05]  /*90e0*/  @!P0 NANOSLEEP.SYNCS 0x989680 ;  /* 0x009896800000895d */ /* 0x004fea0003900000 */
[----:B------:R-:W2:Y:S02]  /*90f0*/  @!P0 SYNCS.PHASECHK.TRANS64 P0, [R0+URZ], R3 ;  /* 0x00000003000085a7 */ /* 0x000ea400080010ff */
[----:B--2---:R-:W-:Y:S05]  /*9100*/  @!P0 BRA `(.L_x_218) ;  /* 0xfffffffc00f08947 */ /* 0x004fea000383ffff */
[----:B------:R-:W-:Y:S05]  /*9110*/  BRA `(.L_x_219) ;  /* 0xffffffa800c87947 */ /* 0x000fea000383ffff */
.L_x_72:
[----:B----4-:R-:W-:-:S07]  /*9120*/  MOV R0, UR5 ;  /* 0x0000000500007c02 */ /* 0x010fce0008000f00 */
.L_x_220:
[----:B-1----:R1:W2:Y:S02]  /*9130*/  SYNCS.PHASECHK.TRANS64.TRYWAIT P0, [R0+URZ], R3 ;  /* 0x00000003000075a7 */ /* 0x0022a400080011ff */
[----:B--2---:R-:W-:Y:S05]  /*9140*/  @!P0 NANOSLEEP.SYNCS 0x989680 ;  /* 0x009896800000895d */ /* 0x004fea0003900000 */
[----:B------:R-:W2:Y:S02]  /*9150*/  @!P0 SYNCS.PHASECHK.TRANS64 P0, [R0+URZ], R3 ;  /* 0x00000003000085a7 */ /* 0x000ea400080010ff */
[----:B--2---:R-:W-:Y:S05]  /*9160*/  @!P0 BRA `(.L_x_220) ;  /* 0xfffffffc00f08947 */ /* 0x004fea000383ffff */
[----:B------:R-:W-:Y:S05]  /*9170*/  BRA `(.L_x_221) ;  /* 0xffffffa800d47947 */ /* 0x000fea000383ffff */
.L_x_73:
[----:B----4-:R-:W-:-:S07]  /*9180*/  MOV R0, UR5 ;  /* 0x0000000500007c02 */ /* 0x010fce0008000f00 */
.L_x_222:
[----:B-1----:R1:W2:Y:S02]  /*9190*/  SYNCS.PHASECHK.TRANS64.TRYWAIT P0, [R0+URZ], R3 ;  /* 0x00000003000075a7 */ /* 0x0022a400080011ff */
[----:B--2---:R-:W-:Y:S05]  /*91a0*/  @!P0 NANOSLEEP.SYNCS 0x989680 ;  /* 0x009896800000895d */ /* 0x004fea0003900000 */
[----:B------:R-:W2:Y:S02]  /*91b0*/  @!P0 SYNCS.PHASECHK.TRANS64 P0, [R0+URZ], R3 ;  /* 0x00000003000085a7 */ /* 0x000ea400080010ff */
[----:B--2---:R-:W-:Y:S05]  /*91c0*/  @!P0 BRA `(.L_x_222) ;  /* 0xfffffffc00f08947 */ /* 0x004fea000383ffff */
[----:B------:R-:W-:Y:S05]  /*91d0*/  BRA `(.L_x_223) ;  /* 0xffffffa800e07947 */ /* 0x000fea000383ffff */
.L_x_74:
[----:B----4-:R-:W-:-:S07]  /*91e0*/  MOV R0, UR5 ;  /* 0x0000000500007c02 */ /* 0x010fce0008000f00 */
.L_x_224:
[----:B-1----:R1:W2:Y:S02]  /*91f0*/  SYNCS.PHASECHK.TRANS64.TRYWAIT P0, [R0+URZ], R3 ;  /* 0x00000003000075a7 */ /* 0x0022a400080011ff */
[----:B--2---:R-:W-:Y:S05]  /*9200*/  @!P0 NANOSLEEP.SYNCS 0x989680 ;  /* 0x009896800000895d */ /* 0x004fea0003900000 */
[----:B------:R-:W2:Y:S02]  /*9210*/  @!P0 SYNCS.PHASECHK.TRANS64 P0, [R0+URZ], R3 ;  /* 0x00000003000085a7 */ /* 0x000ea400080010ff */
[----:B--2---:R-:W-:Y:S05]  /*9220*/  @!P0 BRA `(.L_x_224) ;  /* 0xfffffffc00f08947 */ /* 0x004fea000383ffff */
[----:B------:R-:W-:Y:S05]  /*9230*/  BRA `(.L_x_225) ;  /* 0xffffffa800ec7947 */ /* 0x000fea000383ffff */
.L_x_75:
[----:B----4-:R-:W-:-:S07]  /*9240*/  MOV R0, UR5 ;  /* 0x0000000500007c02 */ /* 0x010fce0008000f00 */
.L_x_226:
[----:B-1----:R1:W2:Y:S02]  /*9250*/  SYNCS.PHASECHK.TRANS64.TRYWAIT P0, [R0+URZ], R3 ;  /* 0x00000003000075a7 */ /* 0x0022a400080011ff */
[----:B--2---:R-:W-:Y:S05]  /*9260*/  @!P0 NANOSLEEP.SYNCS 0x989680 ;  /* 0x009896800000895d */ /* 0x004fea0003900000 */
[----:B------:R-:W2:Y:S02]  /*9270*/  @!P0 SYNCS.PHASECHK.TRANS64 P0, [R0+URZ], R3 ;  /* 0x00000003000085a7 */ /* 0x000ea400080010ff */
[----:B--2---:R-:W-:Y:S05]  /*9280*/  @!P0 BRA `(.L_x_226) ;  /* 0xfffffffc00f08947 */ /* 0x004fea000383ffff */
[----:B------:R-:W-:Y:S05]  /*9290*/  BRA `(.L_x_227) ;  /* 0xffffffa800f87947 */ /* 0x000fea000383ffff */
.L_x_76:
[----:B----4-:R-:W-:-:S07]  /*92a0*/  MOV R0, UR5 ;  /* 0x0000000500007c02 */ /* 0x010fce0008000f00 */
.L_x_228:
[----:B-1----:R1:W2:Y:S02]  /*92b0*/  SYNCS.PHASECHK.TRANS64.TRYWAIT P0, [R0+URZ], R3 ;  /* 0x00000003000075a7 */ /* 0x0022a400080011ff */
[----:B--2---:R-:W-:Y:S05]  /*92c0*/  @!P0 NANOSLEEP.SYNCS 0x989680 ;  /* 0x009896800000895d */ /* 0x004fea0003900000 */
[----:B------:R-:W2:Y:S02]  /*92d0*/  @!P0 SYNCS.PHASECHK.TRANS64 P0, [R0+URZ], R3 ;  /* 0x00000003000085a7 */ /* 0x000ea400080010ff */
[----:B--2---:R-:W-:Y:S05]  /*92e0*/  @!P0 BRA `(.L_x_228) ;  /* 0xfffffffc00f08947 */ /* 0x004fea000383ffff */
[----:B------:R-:W-:Y:S05]  /*92f0*/  BRA `(.L_x_229) ;  /* 0xffffffac00047947 */ /* 0x000fea000383ffff */
.L_x_77:
[----:B----4-:R-:W-:-:S07]  /*9300*/  MOV R0, UR5 ;  /* 0x0000000500007c02 */ /* 0x010fce0008000f00 */
.L_x_230:
[----:B-1----:R1:W2:Y:S02]  /*9310*/  SYNCS.PHASECHK.TRANS64.TRYWAIT P0, [R0+URZ], R3 ;  /* 0x00000003000075a7 */ /* 0x0022a400080011ff */
[----:B--2---:R-:W-:Y:S05]  /*9320*/  @!P0 NANOSLEEP.SYNCS 0x989680 ;  /* 0x009896800000895d */ /* 0x004fea0003900000 */
[----:B------:R-:W2:Y:S02]  /*9330*/  @!P0 SYNCS.PHASECHK.TRANS64 P0, [R0+URZ], R3 ;  /* 0x00000003000085a7 */ /* 0x000ea400080010ff */
[----:B--2---:R-:W-:Y:S05]  /*9340*/  @!P0 BRA `(.L_x_230) ;  /* 0xfffffffc00f08947 */ /* 0x004fea000383ffff */
[----:B------:R-:W-:Y:S05]  /*9350*/  BRA `(.L_x_231) ;  /* 0xffffffac00107947 */ /* 0x000fea000383ffff */
.L_x_78:
[----:B----4-:R-:W-:-:S07]  /*9360*/  MOV R0, UR5 ;  /* 0x0000000500007c02 */ /* 0x010fce0008000f00 */
.L_x_232:
[----:B-1----:R1:W2:Y:S02]  /*9370*/  SYNCS.PHASECHK.TRANS64.TRYWAIT P0, [R0+URZ], R3 ;  /* 0x00000003000075a7 */ /* 0x0022a400080011ff */
[----:B--2---:R-:W-:Y:S05]  /*9380*/  @!P0 NANOSLEEP.SYNCS 0x989680 ;  /* 0x009896800000895d */ /* 0x004fea0003900000 */
[----:B------:R-:W2:Y:S02]  /*9390*/  @!P0 SYNCS.PHASECHK.TRANS64 P0, [R0+URZ], R3 ;  /* 0x00000003000085a7 */ /* 0x000ea400080010ff */
[----:B--2---:R-:W-:Y:S05]  /*93a0*/  @!P0 BRA `(.L_x_232) ;  /* 0xfffffffc00f08947 */ /* 0x004fea000383ffff */
[----:B------:R-:W-:Y:S05]  /*93b0*/  BRA `(.L_x_233) ;  /* 0xffffffac001c7947 */ /* 0x000fea000383ffff */
.L_x_79:
[----:B----4-:R-:W-:-:S07]  /*93c0*/  MOV R0, UR5 ;  /* 0x0000000500007c02 */ /* 0x010fce0008000f00 */
.L_x_234:
[----:B-1----:R1:W2:Y:S02]  /*93d0*/  SYNCS.PHASECHK.TRANS64.TRYWAIT P0, [R0+URZ], R3 ;  /* 0x00000003000075a7 */ /* 0x0022a400080011ff */
[----:B--2---:R-:W-:Y:S05]  /*93e0*/  @!P0 NANOSLEEP.SYNCS 0x989680 ;  /* 0x009896800000895d */ /* 0x004fea0003900000 */
[----:B------:R-:W2:Y:S02]  /*93f0*/  @!P0 SYNCS.PHASECHK.TRANS64 P0, [R0+URZ], R3 ;  /* 0x00000003000085a7 */ /* 0x000ea400080010ff */
[----:B--2---:R-:W-:Y:S05]  /*9400*/  @!P0 BRA `(.L_x_234) ;  /* 0xfffffffc00f08947 */ /* 0x004fea000383ffff */
[----:B------:R-:W-:Y:S05]  /*9410*/  BRA `(.L_x_235) ;  /* 0xffffffac00287947 */ /* 0x000fea000383ffff */
.L_x_80:
[----:B----4-:R-:W-:-:S07]  /*9420*/  MOV R0, UR5 ;  /* 0x0000000500007c02 */ /* 0x010fce0008000f00 */
.L_x_236:
[----:B-1----:R1:W2:Y:S02]  /*9430*/  SYNCS.PHASECHK.TRANS64.TRYWAIT P0, [R0+URZ], R3 ;  /* 0x00000003000075a7 */ /* 0x0022a400080011ff */
[----:B--2---:R-:W-:Y:S05]  /*9440*/  @!P0 NANOSLEEP.SYNCS 0x989680 ;  /* 0x009896800000895d */ /* 0x004fea0003900000 */
[----:B------:R-:W2:Y:S02]  /*9450*/  @!P0 SYNCS.PHASECHK.TRANS64 P0, [R0+URZ], R3 ;  /* 0x00000003000085a7 */ /* 0x000ea400080010ff */
[----:B--2---:R-:W-:Y:S05]  /*9460*/  @!P0 BRA `(.L_x_236) ;  /* 0xfffffffc00f08947 */ /* 0x004fea000383ffff */
[----:B------:R-:W-:Y:S05]  /*9470*/  BRA `(.L_x_237) ;  /* 0xffffffac00347947 */ /* 0x000fea000383ffff */
.L_x_81:
[----:B----4-:R-:W-:-:S07]  /*9480*/  MOV R0, UR5 ;  /* 0x0000000500007c02 */ /* 0x010fce0008000f00 */
.L_x_238:
[----:B-1----:R1:W2:Y:S02]  /*9490*/  SYNCS.PHASECHK.TRANS64.TRYWAIT P0, [R0+URZ], R3 ;  /* 0x00000003000075a7 */ /* 0x0022a400080011ff */
[----:B--2---:R-:W-:Y:S05]  /*94a0*/  @!P0 NANOSLEEP.SYNCS 0x989680 ;  /* 0x009896800000895d */ /* 0x004fea0003900000 */
[----:B------:R-:W2:Y:S02]  /*94b0*/  @!P0 SYNCS.PHASECHK.TRANS64 P0, [R0+URZ], R3 ;  /* 0x00000003000085a7 */ /* 0x000ea400080010ff */
[----:B--2---:R-:W-:Y:S05]  /*94c0*/  @!P0 BRA `(.L_x_238) ;  /* 0xfffffffc00f08947 */ /* 0x004fea000383ffff */
[----:B------:R-:W-:Y:S05]  /*94d0*/  BRA `(.L_x_239) ;  /* 0xffffffac00407947 */ /* 0x000fea000383ffff */
.L_x_82:
[----:B----4-:R-:W-:-:S07]  /*94e0*/  MOV R0, UR5 ;  /* 0x0000000500007c02 */ /* 0x010fce0008000f00 */
.L_x_240:
[----:B-1----:R1:W2:Y:S02]  /*94f0*/  SYNCS.PHASECHK.TRANS64.TRYWAIT P0, [R0+URZ], R3 ;  /* 0x00000003000075a7 */ /* 0x0022a400080011ff */
[----:B--2---:R-:W-:Y:S05]  /*9500*/  @!P0 NANOSLEEP.SYNCS 0x989680 ;  /* 0x009896800000895d */ /* 0x004fea0003900000 */
[----:B------:R-:W2:Y:S02]  /*9510*/  @!P0 SYNCS.PHASECHK.TRANS64 P0, [R0+URZ], R3 ;  /* 0x00000003000085a7 */ /* 0x000ea400080010ff */
[----:B--2---:R-:W-:Y:S05]  /*9520*/  @!P0 BRA `(.L_x_240) ;  /* 0xfffffffc00f08947 */ /* 0x004fea000383ffff */
[----:B------:R-:W-:Y:S05]  /*9530*/  BRA `(.L_x_241) ;  /* 0xffffffac004c7947 */ /* 0x000fea000383ffff */
.L_x_83:
[----:B----4-:R-:W-:-:S07]  /*9540*/  MOV R0, UR5 ;  /* 0x0000000500007c02 */ /* 0x010fce0008000f00 */
.L_x_242:
[----:B-1----:R1:W2:Y:S02]  /*9550*/  SYNCS.PHASECHK.TRANS64.TRYWAIT P0, [R0+URZ], R3 ;  /* 0x00000003000075a7 */ /* 0x0022a400080011ff */
[----:B--2---:R-:W-:Y:S05]  /*9560*/  @!P0 NANOSLEEP.SYNCS 0x989680 ;  /* 0x009896800000895d */ /* 0x004fea0003900000 */
[----:B------:R-:W2:Y:S02]  /*9570*/  @!P0 SYNCS.PHASECHK.TRANS64 P0, [R0+URZ], R3 ;  /* 0x00000003000085a7 */ /* 0x000ea400080010ff */
[----:B--2---:R-:W-:Y:S05]  /*9580*/  @!P0 BRA `(.L_x_242) ;  /* 0xfffffffc00f08947 */ /* 0x004fea000383ffff */
[----:B------:R-:W-:Y:S05]  /*9590*/  BRA `(.L_x_243) ;  /* 0xffffffac00587947 */ /* 0x000fea000383ffff */
.L_x_84:
[----:B----4-:R-:W-:-:S07]  /*95a0*/  MOV R0, UR5 ;  /* 0x0000000500007c02 */ /* 0x010fce0008000f00 */
.L_x_244:
[----:B-1----:R1:W2:Y:S02]  /*95b0*/  SYNCS.PHASECHK.TRANS64.TRYWAIT P0, [R0+URZ], R3 ;  /* 0x00000003000075a7 */ /* 0x0022a400080011ff */
[----:B--2---:R-:W-:Y:S05]  /*95c0*/  @!P0 NANOSLEEP.SYNCS 0x989680 ;  /* 0x009896800000895d */ /* 0x004fea0003900000 */
[----:B------:R-:W2:Y:S02]  /*95d0*/  @!P0 SYNCS.PHASECHK.TRANS64 P0, [R0+URZ], R3 ;  /* 0x00000003000085a7 */ /* 0x000ea400080010ff */
[----:B--2---:R-:W-:Y:S05]  /*95e0*/  @!P0 BRA `(.L_x_244) ;  /* 0xfffffffc00f08947 */ /* 0x004fea000383ffff */
[----:B------:R-:W-:Y:S05]  /*95f0*/  BRA `(.L_x_245) ;  /* 0xffffffac00647947 */ /* 0x000fea000383ffff */
.L_x_85:
[----:B----4-:R-:W-:-:S07]  /*9600*/  MOV R0, UR5 ;  /* 0x0000000500007c02 */ /* 0x010fce0008000f00 */
.L_x_246:
[----:B-1----:R1:W2:Y:S02]  /*9610*/  SYNCS.PHASECHK.TRANS64.TRYWAIT P0, [R0+URZ], R3 ;  /* 0x00000003000075a7 */ /* 0x0022a400080011ff */
[----:B--2---:R-:W-:Y:S05]  /*9620*/  @!P0 NANOSLEEP.SYNCS 0x989680 ;  /* 0x009896800000895d */ /* 0x004fea0003900000 */
[----:B------:R-:W2:Y:S02]  /*9630*/  @!P0 SYNCS.PHASECHK.TRANS64 P0, [R0+URZ], R3 ;  /* 0x00000003000085a7 */ /* 0x000ea400080010ff */
[----:B--2---:R-:W-:Y:S05]  /*9640*/  @!P0 BRA `(.L_x_246) ;  /* 0xfffffffc00f08947 */ /* 0x004fea000383ffff */
[----:B------:R-:W-:Y:S05]  /*9650*/  BRA `(.L_x_247) ;  /* 0xffffffac00707947 */ /* 0x000fea000383ffff */
.L_x_86:
[----:B----4-:R-:W-:-:S07]  /*9660*/  MOV R0, UR5 ;  /* 0x0000000500007c02 */ /* 0x010fce0008000f00 */
.L_x_248:
[----:B-1----:R1:W2:Y:S02]  /*9670*/  SYNCS.PHASECHK.TRANS64.TRYWAIT P0, [R0+URZ], R3 ;  /* 0x00000003000075a7 */ /* 0x0022a400080011ff */
[----:B--2---:R-:W-:Y:S05]  /*9680*/  @!P0 NANOSLEEP.SYNCS 0x989680 ;  /* 0x009896800000895d */ /* 0x004fea0003900000 */
[----:B------:R-:W2:Y:S02]  /*9690*/  @!P0 SYNCS.PHASECHK.TRANS64 P0, [R0+URZ], R3 ;  /* 0x00000003000085a7 */ /* 0x000ea400080010ff */
[----:B--2---:R-:W-:Y:S05]  /*96a0*/  @!P0 BRA `(.L_x_248) ;  /* 0xfffffffc00f08947 */ /* 0x004fea000383ffff */
[----:B------:R-:W-:Y:S05]  /*96b0*/  BRA `(.L_x_249) ;  /* 0xffffffac007c7947 */ /* 0x000fea000383ffff */
.L_x_87:
[----:B----4-:R-:W-:-:S07]  /*96c0*/  MOV R0, UR5 ;  /* 0x0000000500007c02 */ /* 0x010fce0008000f00 */
.L_x_250:
[----:B-1----:R1:W2:Y:S02]  /*96d0*/  SYNCS.PHASECHK.TRANS64.TRYWAIT P0, [R0+URZ], R3 ;  /* 0x00000003000075a7 */ /* 0x0022a400080011ff */
[----:B--2---:R-:W-:Y:S05]  /*96e0*/  @!P0 NANOSLEEP.SYNCS 0x989680 ;  /* 0x009896800000895d */ /* 0x004fea0003900000 */
[----:B------:R-:W2:Y:S02]  /*96f0*/  @!P0 SYNCS.PHASECHK.TRANS64 P0, [R0+URZ], R3 ;  /* 0x00000003000085a7 */ /* 0x000ea400080010ff */
[----:B--2---:R-:W-:Y:S05]  /*9700*/  @!P0 BRA `(.L_x_250) ;  /* 0xfffffffc00f08947 */ /* 0x004fea000383ffff */
[----:B------:R-:W-:Y:S05]  /*9710*/  BRA `(.L_x_251) ;  /* 0xffffffac00887947 */ /* 0x000fea000383ffff */
.L_x_88:
[----:B----4-:R-:W-:-:S07]  /*9720*/  MOV R0, UR5 ;  /* 0x0000000500007c02 */ /* 0x010fce0008000f00 */
.L_x_252:
[----:B-1----:R1:W2:Y:S02]  /*9730*/  SYNCS.PHASECHK.TRANS64.TRYWAIT P0, [R0+URZ], R3 ;  /* 0x00000003000075a7 */ /* 0x0022a400080011ff */
[----:B--2---:R-:W-:Y:S05]  /*9740*/  @!P0 NANOSLEEP.SYNCS 0x989680 ;  /* 0x009896800000895d */ /* 0x004fea0003900000 */
[----:B------:R-:W2:Y:S02]  /*9750*/  @!P0 SYNCS.PHASECHK.TRANS64 P0, [R0+URZ], R3 ;  /* 0x00000003000085a7 */ /* 0x000ea400080010ff */
[----:B--2---:R-:W-:Y:S05]  /*9760*/  @!P0 BRA `(.L_x_252) ;  /* 0xfffffffc00f08947 */ /* 0x004fea000383ffff */
[----:B------:R-:W-:Y:S05]  /*9770*/  BRA `(.L_x_253) ;  /* 0xffffffac00947947 */ /* 0x000fea000383ffff */
.L_x_89:
[----:B----4-:R-:W-:-:S07]  /*9780*/  MOV R0, UR5 ;  /* 0x0000000500007c02 */ /* 0x010fce0008000f00 */
.L_x_254:
[----:B-1----:R1:W2:Y:S02]  /*9790*/  SYNCS.PHASECHK.TRANS64.TRYWAIT P0, [R0+URZ], R3 ;  /* 0x00000003000075a7 */ /* 0x0022a400080011ff */
[----:B--2---:R-:W-:Y:S05]  /*97a0*/  @!P0 NANOSLEEP.SYNCS 0x989680 ;  /* 0x009896800000895d */ /* 0x004fea0003900000 */
[----:B------:R-:W2:Y:S02]  /*97b0*/  @!P0 SYNCS.PHASECHK.TRANS64 P0, [R0+URZ], R3 ;  /* 0x00000003000085a7 */ /* 0x000ea400080010ff */
[----:B--2---:R-:W-:Y:S05]  /*97c0*/  @!P0 BRA `(.L_x_254) ;  /* 0xfffffffc00f08947 */ /* 0x004fea000383ffff */
[----:B------:R-:W-:Y:S05]  /*97d0*/  BRA `(.L_x_255) ;  /* 0xffffffac00a07947 */ /* 0x000fea000383ffff */
.L_x_92:
[----:B-1----:R1:W2:Y:S02]  /*97e0*/  SYNCS.PHASECHK.TRANS64.TRYWAIT P0, [R0+URZ+0x3e0], R5 ;  /* 0x0003e005000075a7 */ /* 0x0022a400080011ff */
[----:B--2---:R-:W-:Y:S05]  /*97f0*/  @!P0 NANOSLEEP.SYNCS 0x989680 ;  /* 0x009896800000895d */ /* 0x004fea0003900000 */
[----:B------:R-:W2:Y:S02]  /*9800*/  @!P0 SYNCS.PHASECHK.TRANS64 P0, [R0+URZ+0x3e0], R5 ;  /* 0x0003e005000085a7 */ /* 0x000ea400080010ff */
[----:B--2---:R-:W-:Y:S05]  /*9810*/  @!P0 BRA `(.L_x_92) ;  /* 0xfffffffc00f08947 */ /* 0x004fea000383ffff */
[----:B------:R-:W-:Y:S05]  /*9820*/  BRA `(.L_x_256) ;  /* 0xffffffac00fc7947 */ /* 0x000fea000383ffff */
.L_x_93:
[----:B------:R-:W-:-:S07]  /*9830*/  MOV R0, UR5 ;  /* 0x0000000500007c02 */ /* 0x000fce0008000f00 */
.L_x_257:
[----:B-1----:R1:W2:Y:S02]  /*9840*/  SYNCS.PHASECHK.TRANS64.TRYWAIT P0, [R0+URZ+0x390], R5 ;  /* 0x00039005000075a7 */ /* 0x0022a400080011ff */
[----:B--2---:R-:W-:Y:S05]  /*9850*/  @!P0 NANOSLEEP.SYNCS 0x989680 ;  /* 0x009896800000895d */ /* 0x004fea0003900000 */
[----:B------:R-:W2:Y:S02]  /*9860*/  @!P0 SYNCS.PHASECHK.TRANS64 P0, [R0+URZ+0x390], R5 ;  /* 0x00039005000085a7 */ /* 0x000ea400080010ff */
[----:B--2---:R-:W-:Y:S05]  /*9870*/  @!P0 BRA `(.L_x_257) ;  /* 0xfffffffc00f08947 */ /* 0x004fea000383ffff */
[----:B------:R-:W-:Y:S05]  /*9880*/  BRA `(.L_x_258) ;  /* 0xffffffb0000c7947 */ /* 0x000fea000383ffff */
.L_x_94:
[----:B-1----:R1:W2:Y:S02]  /*9890*/  SYNCS.PHASECHK.TRANS64.TRYWAIT P1, [R0+URZ+0x380], R5 ;  /* 0x00038005000075a7 */ /* 0x0022a400080211ff */
[----:B--2---:R-:W-:Y:S05]  /*98a0*/  @!P1 NANOSLEEP.SYNCS 0x989680 ;  /* 0x009896800000995d */ /* 0x004fea0003900000 */
[----:B------:R-:W2:Y:S02]  /*98b0*/  @!P1 SYNCS.PHASECHK.TRANS64 P1, [R0+URZ+0x380], R5 ;  /* 0x00038005000095a7 */ /* 0x000ea400080210ff */
[----:B--2---:R-:W-:Y:S05]  /*98c0*/  @!P1 BRA `(.L_x_94) ;  /* 0xfffffffc00f09947 */ /* 0x004fea000383ffff */
[----:B------:R-:W-:Y:S05]  /*98d0*/  BRA `(.L_x_259) ;  /* 0xffffffb0003c7947 */ /* 0x000fea000383ffff */
.L_x_97:
[----:B------:R-:W-:-:S07]  /*98e0*/  MOV R0, UR5 ;  /* 0x0000000500007c02 */ /* 0x000fce0008000f00 */
.L_x_260:
[----:B-1----:R1:W2:Y:S02]  /*98f0*/  SYNCS.PHASECHK.TRANS64.TRYWAIT P0, [R0+URZ+0x390], R3 ;  /* 0x00039003000075a7 */ /* 0x0022a400080011ff */
[----:B--2---:R-:W-:Y:S05]  /*9900*/  @!P0 NANOSLEEP.SYNCS 0x989680 ;  /* 0x009896800000895d */ /* 0x004fea0003900000 */
[----:B------:R-:W2:Y:S02]  /*9910*/  @!P0 SYNCS.PHASECHK.TRANS64 P0, [R0+URZ+0x390], R3 ;  /* 0x00039003000085a7 */ /* 0x000ea400080010ff */
[----:B--2---:R-:W-:Y:S05]  /*9920*/  @!P0 BRA `(.L_x_260) ;  /* 0xfffffffc00f08947 */ /* 0x004fea000383ffff */
[----:B------:R-:W-:Y:S05]  /*9930*/  BRA `(.L_x_96) ;  /* 0xffffffb000907947 */ /* 0x000fea000383ffff */
.L_x_104:
[----:B-1----:R1:W2:Y:S02]  /*9940*/  SYNCS.PHASECHK.TRANS64.TRYWAIT P1, [R0+URZ+0x380], R5 ;  /* 0x00038005000075a7 */ /* 0x0022a400080211ff */
[----:B--2---:R-:W-:Y:S05]  /*9950*/  @!P1 NANOSLEEP.SYNCS 0x989680 ;  /* 0x009896800000995d */ /* 0x004fea0003900000 */
[----:B------:R-:W2:Y:S02]  /*9960*/  @!P1 SYNCS.PHASECHK.TRANS64 P1, [R0+URZ+0x380], R5 ;  /* 0x00038005000095a7 */ /* 0x000ea400080210ff */
[----:B--2---:R-:W-:Y:S05]  /*9970*/  @!P1 BRA `(.L_x_104) ;  /* 0xfffffffc00f09947 */ /* 0x004fea000383ffff */
[----:B------:R-:W-:Y:S05]  /*9980*/  BRA `(.L_x_261) ;  /* 0xffffffb400e87947 */ /* 0x000fea000383ffff */
.L_x_105:
[----:B------:R-:W-:-:S07]  /*9990*/  MOV R3, UR9 ;  /* 0x0000000900037c02 */ /* 0x000fce0008000f00 */
.L_x_262:
[----:B-1----:R1:W2:Y:S02]  /*99a0*/  SYNCS.PHASECHK.TRANS64.TRYWAIT P0, [R3+URZ+0x3c0], R0 ;  /* 0x0003c000030075a7 */ /* 0x0022a400080011ff */
[----:B--2---:R-:W-:Y:S05]  /*99b0*/  @!P0 NANOSLEEP.SYNCS 0x989680 ;  /* 0x009896800000895d */ /* 0x004fea0003900000 */
[----:B------:R-:W2:Y:S02]  /*99c0*/  @!P0 SYNCS.PHASECHK.TRANS64 P0, [R3+URZ+0x3c0], R0 ;  /* 0x0003c000030085a7 */ /* 0x000ea400080010ff */
[----:B--2---:R-:W-:Y:S05]  /*99d0*/  @!P0 BRA `(.L_x_262) ;  /* 0xfffffffc00f08947 */ /* 0x004fea000383ffff */
[----:B------:R-:W-:Y:S05]  /*99e0*/  BRA `(.L_x_263) ;  /* 0xffffffb8001c7947 */ /* 0x000fea000383ffff */
.L_x_108:
[----:B------:R-:W-:Y:S07]  /*99f0*/  MOV R0, UR7 ;  /* 0x0000000700007c02 */ /* 0x000fee0008000f00 */
.L_x_264:
[----:B-1----:R1:W2:Y:S02]  /*9a00*/  SYNCS.PHASECHK.TRANS64.TRYWAIT P0, [R0+URZ], R3 ;  /* 0x00000003000075a7 */ /* 0x0022a400080011ff */
[----:B--2---:R-:W-:Y:S05]  /*9a10*/  @!P0 NANOSLEEP.SYNCS 0x989680 ;  /* 0x009896800000895d */ /* 0x004fea0003900000 */
[----:B------:R-:W2:Y:S02]  /*9a20*/  @!P0 SYNCS.PHASECHK.TRANS64 P0, [R0+URZ], R3 ;  /* 0x00000003000085a7 */ /* 0x000ea400080010ff */
[----:B--2---:R-:W-:Y:S05]  /*9a30*/  @!P0 BRA `(.L_x_264) ;  /* 0xfffffffc00f08947 */ /* 0x004fea000383ffff */
[----:B------:R-:W-:Y:S05]  /*9a40*/  BRA `(.L_x_107) ;  /* 0xffffffb800547947 */ /* 0x000fea000383ffff */
.L_x_111:
[----:B------:R-:W-:-:S07]  /*9a50*/  MOV R0, UR5 ;  /* 0x0000000500007c02 */ /* 0x000fce0008000f00 */
.L_x_265:
[----:B--2---:R2:W3:Y:S02]  /*9a60*/  SYNCS.PHASECHK.TRANS64.TRYWAIT P0, [R0+URZ], R3 ;  /* 0x00000003000075a7 */ /* 0x0044e400080011ff */
[----:B---3--:R-:W-:Y:S05]  /*9a70*/  @!P0 NANOSLEEP.SYNCS 0x989680 ;  /* 0x009896800000895d */ /* 0x008fea0003900000 */
[----:B------:R-:W3:Y:S02]  /*9a80*/  @!P0 SYNCS.PHASECHK.TRANS64 P0, [R0+URZ], R3 ;  /* 0x00000003000085a7 */ /* 0x000ee400080010ff */
[----:B---3--:R-:W-:Y:S05]  /*9a90*/  @!P0 BRA `(.L_x_265) ;  /* 0xfffffffc00f08947 */ /* 0x008fea000383ffff */
[----:B------:R-:W-:Y:S05]  /*9aa0*/  BRA `(.L_x_266) ;  /* 0xffffffb800f47947 */ /* 0x000fea000383ffff */
.L_x_112:
[----:B------:R-:W-:-:S07]  /*9ab0*/  MOV R0, UR5 ;  /* 0x0000000500007c02 */ /* 0x000fce0008000f00 */
.L_x_267:
[----:B--2---:R2:W3:Y:S02]  /*9ac0*/  SYNCS.PHASECHK.TRANS64.TRYWAIT P0, [R0+URZ], R3 ;  /* 0x00000003000075a7 */ /* 0x0044e400080011ff */
[----:B---3--:R-:W-:Y:S05]  /*9ad0*/  @!P0 NANOSLEEP.SYNCS 0x989680 ;  /* 0x009896800000895d */ /* 0x008fea0003900000 */
[----:B------:R-:W3:Y:S02]  /*9ae0*/  @!P0 SYNCS.PHASECHK.TRANS64 P0, [R0+URZ], R3 ;  /* 0x00000003000085a7 */ /* 0x000ee400080010ff */
[----:B---3--:R-:W-:Y:S05]  /*9af0*/  @!P0 BRA `(.L_x_267) ;  /* 0xfffffffc00f08947 */ /* 0x008fea000383ffff */
[----:B------:R-:W-:Y:S05]  /*9b00*/  BRA `(.L_x_268) ;  /* 0xffffffbc00007947 */ /* 0x000fea000383ffff */
.L_x_113:
[----:B------:R-:W-:-:S07]  /*9b10*/  MOV R0, UR5 ;  /* 0x0000000500007c02 */ /* 0x000fce0008000f00 */
.L_x_269:
[----:B--2---:R2:W3:Y:S02]  /*9b20*/  SYNCS.PHASECHK.TRANS64.TRYWAIT P0, [R0+URZ], R3 ;  /* 0x00000003000075a7 */ /* 0x0044e400080011ff */
[----:B---3--:R-:W-:Y:S05]  /*9b30*/  @!P0 NANOSLEEP.SYNCS 0x989680 ;  /* 0x009896800000895d */ /* 0x008fea0003900000 */
[----:B------:R-:W3:Y:S02]  /*9b40*/  @!P0 SYNCS.PHASECHK.TRANS64 P0, [R0+URZ], R3 ;  /* 0x00000003000085a7 */ /* 0x000ee400080010ff */
[----:B---3--:R-:W-:Y:S05]  /*9b50*/  @!P0 BRA `(.L_x_269) ;  /* 0xfffffffc00f08947 */ /* 0x008fea000383ffff */
[----:B------:R-:W-:Y:S05]  /*9b60*/  BRA `(.L_x_270) ;  /* 0xffffffbc000c7947 */ /* 0x000fea000383ffff */
.L_x_114:
[----:B------:R-:W-:-:S07]  /*9b70*/  MOV R0, UR7 ;  /* 0x0000000700007c02 */ /* 0x000fce0008000f00 */
.L_x_271:
[----:B--2---:R2:W3:Y:S02]  /*9b80*/  SYNCS.PHASECHK.TRANS64.TRYWAIT P0, [R0+URZ], R3 ;  /* 0x00000003000075a7 */ /* 0x0044e400080011ff */
[----:B---3--:R-:W-:Y:S05]  /*9b90*/  @!P0 NANOSLEEP.SYNCS 0x989680 ;  /* 0x009896800000895d */ /* 0x008fea0003900000 */
[----:B------:R-:W3:Y:S02]  /*9ba0*/  @!P0 SYNCS.PHASECHK.TRANS64 P0, [R0+URZ], R3 ;  /* 0x00000003000085a7 */ /* 0x000ee400080010ff */
[----:B---3--:R-:W-:Y:S05]  /*9bb0*/  @!P0 BRA `(.L_x_271) ;  /* 0xfffffffc00f08947 */ /* 0x008fea000383ffff */
[----:B------:R-:W-:Y:S05]  /*9bc0*/  BRA `(.L_x_272) ;  /* 0xffffffbc00187947 */ /* 0x000fea000383ffff */
.L_x_119:
[----:B---3--:R3:W1:Y:S02]  /*9bd0*/  SYNCS.PHASECHK.TRANS64.TRYWAIT P0, [R0+URZ+0x380], R3 ;  /* 0x00038003000075a7 */ /* 0x00866400080011ff */
[----:B-1----:R-:W-:Y:S05]  /*9be0*/  @!P0 NANOSLEEP.SYNCS 0x989680 ;  /* 0x009896800000895d */ /* 0x002fea0003900000 */
[----:B------:R-:W1:Y:S02]  /*9bf0*/  @!P0 SYNCS.PHASECHK.TRANS64 P0, [R0+URZ+0x380], R3 ;  /* 0x00038003000085a7 */ /* 0x000e6400080010ff */
[----:B-1----:R-:W-:Y:S05]  /*9c00*/  @!P0 BRA `(.L_x_119) ;  /* 0xfffffffc00f08947 */ /* 0x002fea000383ffff */
[----:B------:R-:W-:Y:S05]  /*9c10*/  BRA `(.L_x_273) ;  /* 0xffffffc000147947 */ /* 0x000fea000383ffff */
.L_x_122:
[----:B------:R-:W-:Y:S07]  /*9c20*/  MOV R0, UR6 ;  /* 0x0000000600007c02 */ /* 0x000fee0008000f00 */
.L_x_274:
[----:B-1----:R1:W3:Y:S02]  /*9c30*/  SYNCS.PHASECHK.TRANS64.TRYWAIT P0, [R0+URZ+0x378], R3 ;  /* 0x00037803000075a7 */ /* 0x0022e400080011ff */
[----:B---3--:R-:W-:Y:S05]  /*9c40*/  @!P0 NANOSLEEP.SYNCS 0x989680 ;  /* 0x009896800000895d */ /* 0x008fea0003900000 */
[----:B------:R-:W3:Y:S02]  /*9c50*/  @!P0 SYNCS.PHASECHK.TRANS64 P0, [R0+URZ+0x378], R3 ;  /* 0x00037803000085a7 */ /* 0x000ee400080010ff */
[----:B---3--:R-:W-:Y:S05]  /*9c60*/  @!P0 BRA `(.L_x_274) ;  /* 0xfffffffc00f08947 */ /* 0x008fea000383ffff */
[----:B------:R-:W-:Y:S05]  /*9c70*/  BRA `(.L_x_121) ;  /* 0xffffffc400007947 */ /* 0x000fea000383ffff */
.L_x_125:
[----:B------:R-:W-:Y:S07]  /*9c80*/  MOV R3, UR6 ;  /* 0x0000000600037c02 */ /* 0x000fee0008000f00 */
.L_x_275:
[----:B-1----:R1:W2:Y:S02]  /*9c90*/  SYNCS.PHASECHK.TRANS64.TRYWAIT P2, [R3+URZ+0x368], R26 ;  /* 0x0003681a030075a7 */ /* 0x0022a400080411ff */
[----:B--2---:R-:W-:Y:S05]  /*9ca0*/  @!P2 NANOSLEEP.SYNCS 0x989680 ;  /* 0x009896800000a95d */ /* 0x004fea0003900000 */
[----:B------:R-:W2:Y:S02]  /*9cb0*/  @!P2 SYNCS.PHASECHK.TRANS64 P2, [R3+URZ+0x368], R26 ;  /* 0x0003681a0300a5a7 */ /* 0x000ea400080410ff */
[----:B--2---:R-:W-:Y:S05]  /*9cc0*/  @!P2 BRA `(.L_x_275) ;  /* 0xfffffffc00f0a947 */ /* 0x004fea000383ffff */
[----:B------:R-:W-:Y:S05]  /*9cd0*/  BRA `(.L_x_276) ;  /* 0xffffffc400947947 */ /* 0x000fea000383ffff */
.L_x_128:
[----:B--2---:R2:W4:Y:S02]  /*9ce0*/  SYNCS.PHASECHK.TRANS64.TRYWAIT P0, [R0+URZ+0x380], R3 ;  /* 0x00038003000075a7 */ /* 0x00452400080011ff */
[----:B----4-:R-:W-:Y:S05]  /*9cf0*/  @!P0 NANOSLEEP.SYNCS 0x989680 ;  /* 0x009896800000895d */ /* 0x010fea0003900000 */
[----:B------:R-:W4:Y:S02]  /*9d00*/  @!P0 SYNCS.PHASECHK.TRANS64 P0, [R0+URZ+0x380], R3 ;  /* 0x00038003000085a7 */ /* 0x000f2400080010ff */
[----:B----4-:R-:W-:Y:S05]  /*9d10*/  @!P0 BRA `(.L_x_128) ;  /* 0xfffffffc00f08947 */ /* 0x010fea000383ffff */
[----:B------:R-:W-:Y:S05]  /*9d20*/  BRA `(.L_x_277) ;  /* 0xffffffc800f07947 */ /* 0x000fea000383ffff */
.L_x_139:
[----:B-1----:R-:W-:Y:S04]  /*9d30*/  MOV R0, UR43 ;  /* 0x0000002b00007c02 */ /* 0x002fe80008000f00 */
[----:B------:R1:W2:Y:S03]  /*9d40*/  SYNCS.PHASECHK.TRANS64.TRYWAIT P1, [R0+URZ+0x360], R3 ;  /* 0x00036003000075a7 */ /* 0x0002a600080211ff */
[----:B--2---:R-:W-:Y:S05]  /*9d50*/  @!P1 NANOSLEEP.SYNCS 0x989680 ;  /* 0x009896800000995d */ /* 0x004fea0003900000 */
[----:B------:R-:W2:Y:S02]  /*9d60*/  @!P1 SYNCS.PHASECHK.TRANS64 P1, [R0+URZ+0x360], R3 ;  /* 0x00036003000095a7 */ /* 0x000ea400080210ff */
[----:B--2---:R-:W-:Y:S05]  /*9d70*/  @!P1 BRA `(.L_x_139) ;  /* 0xfffffffc00ec9947 */ /* 0x004fea000383ffff */
[----:B------:R-:W-:Y:S05]  /*9d80*/  BRA `(.L_x_138) ;  /* 0xffffffd400e47947 */ /* 0x000fea000383ffff */
.L_x_141:
[----:B-1----:R1:W4:Y:S02]  /*9d90*/  SYNCS.PHASECHK.TRANS64.TRYWAIT P1, [R92+URZ+0x3a0], R7 ;  /* 0x0003a0075c0075a7 */ /* 0x00232400080211ff */
[----:B----4-:R-:W-:Y:S05]  /*9da0*/  @!P1 NANOSLEEP.SYNCS 0x989680 ;  /* 0x009896800000995d */ /* 0x010fea0003900000 */
[----:B------:R-:W4:Y:S02]  /*9db0*/  @!P1 SYNCS.PHASECHK.TRANS64 P1, [R92+URZ+0x3a0], R7 ;  /* 0x0003a0075c0095a7 */ /* 0x000f2400080210ff */
[----:B----4-:R-:W-:Y:S05]  /*9dc0*/  @!P1 BRA `(.L_x_141) ;  /* 0xfffffffc00f09947 */ /* 0x010fea000383ffff */
[----:B------:R-:W-:Y:S05]  /*9dd0*/  BRA `(.L_x_140) ;  /* 0xffffffd800207947 */ /* 0x000fea000383ffff */
        .weak           $__internal_0_$__cuda_sm10x_tcgen05_guardrail_trap_col_being_dealloced_not_returned_by_alloc
        .type           $__internal_0_$__cuda_sm10x_tcgen05_guardrail_trap_col_being_dealloced_not_returned_by_alloc,@function
        .size           $__internal_0_$__cuda_sm10x_tcgen05_guardrail_trap_col_being_dealloced_not_returned_by_alloc,($__internal_1_$__cuda_sm10x_tcgen05_guardrail_trap_phase_invalid_during_alloc - $__internal_0_$__cuda_sm10x_tcgen05_guardrail_trap_col_being_dealloced_not_returned_by_alloc)
$__internal_0_$__cuda_sm10x_tcgen05_guardrail_trap_col_being_dealloced_not_returned_by_alloc:
[----:B------:R-:W-:Y:S05]  /*9de0*/  BPT.TRAP 0x1 ;  /* 0x000000040000795c */ /* 0x000fea0000300000 */
[----:B------:R-:W-:-:S04]  /*9df0*/  HFMA2 R3, -RZ, RZ, 0, 0 ;  /* 0x00000000ff037431 */ /* 0x000fc800000001ff */
[----:B------:R-:W-:Y:S05]  /*9e00*/  RET.REL.NODEC R2 `(_ZN7cutlass13device_kernelINS_4gemm6kernel13GemmUniversalIN4cute5tupleIJiiiiEEENS1_10collective13CollectiveMmaINS1_35MainloopSm100TmaUmmaWarpSpecializedILi54ELi2ELi4ENS5_IJNS4_1CILi1EEESB_SB_EEEEENS5_IJNSA_ILi64EEESE_NSA_ILi32EEEEEENS_12float_e4m3_tENS5_IJlSB_lEEENS_12float_e5m2_tESI_NS4_8TiledMMAINS4_8MMA_AtomIJNS4_10MMA_TraitsINS4_19SM100_MMA_F8F6F4_SSEJSH_SJ_fSE_SE_NS4_17integral_constantINS4_4UMMA5MajorELSQ_0EEESR_NSO_INSP_7ScaleInELSS_0EEEST_EEEEEENS4_6LayoutISC_NS5_IJNSA_ILi0EEESX_SX_EEEEENS5_IJNS4_10UnderscoreES10_S10_EEEEENS4_13SM90_TMA_LOADENS4_14ComposedLayoutINS4_7SwizzleILi1ELi4ELi3EEENS4_18smem_ptr_flag_bitsILi8EEENSW_INS5_IJNSA_ILi8EEESF_EEENS5_IJSF_SB_EEEEEEEvNS4_8identityES13_S1D_vS1E_EENS_8epilogue10collective18CollectiveEpilogueINS1G_23Sm100TmaWarpSpecializedILi1ELi1ELi32ELb0ELb0EEEJSG_NS5_IJNSW_ISE_SB_EES1L_EEESH_SI_SH_SI_NS1G_6fusion15FusionCallbacksIS1K_NS1N_17LinearCombinationISH_fSH_fLNS_15FloatRoundStyleE2EEESG_S1M_JEEENS4_5SM1004TMEM4LOAD26SM100_TMEM_LOAD_16dp32b32xES13_NS14_INS15_ILi2ELi4ELi3EEES18_NSW_INS5_IJS19_SE_EEENS5_IJSE_SB_EEEEEEENS4_39AutoVectorizingCopyWithAssumedAlignmentILi128EEENS4_14SM90_TMA_STOREES21_S23_S23_EEEvvEEEEvNT_6ParamsE) ;  /* 0xffffff60027c7950 */ /* 0x000fea0003c3ffff */
        .weak           $__internal_1_$__cuda_sm10x_tcgen05_guardrail_trap_phase_invalid_during_alloc
        .type           $__internal_1_$__cuda_sm10x_tcgen05_guardrail_trap_phase_invalid_during_alloc,@function
        .size           $__internal_1_$__cuda_sm10x_tcgen05_guardrail_trap_phase_invalid_during_alloc,($__internal_2_$__cuda_sm10x_tcgen05_guardrail_trap_unallocated_columns_being_dealloced - $__internal_1_$__cuda_sm10x_tcgen05_guardrail_trap_phase_invalid_during_alloc)
$__internal_1_$__cuda_sm10x_tcgen05_guardrail_trap_phase_invalid_during_alloc:
[----:B------:R-:W-:Y:S05]  /*9e10*/  BPT.TRAP 0x1 ;  /* 0x000000040000795c */ /* 0x000fea0000300000 */
[----:B------:R-:W-:-:S04]  /*9e20*/  MOV R3, 0x0 ;  /* 0x0000000000037802 */ /* 0x000fc80000000f00 */
[----:B------:R-:W-:Y:S05]  /*9e30*/  RET.REL.NODEC R2 `(_ZN7cutlass13device_kernelINS_4gemm6kernel13GemmUniversalIN4cute5tupleIJiiiiEEENS1_10collective13CollectiveMmaINS1_35MainloopSm100TmaUmmaWarpSpecializedILi54ELi2ELi4ENS5_IJNS4_1CILi1EEESB_SB_EEEEENS5_IJNSA_ILi64EEESE_NSA_ILi32EEEEEENS_12float_e4m3_tENS5_IJlSB_lEEENS_12float_e5m2_tESI_NS4_8TiledMMAINS4_8MMA_AtomIJNS4_10MMA_TraitsINS4_19SM100_MMA_F8F6F4_SSEJSH_SJ_fSE_SE_NS4_17integral_constantINS4_4UMMA5MajorELSQ_0EEESR_NSO_INSP_7ScaleInELSS_0EEEST_EEEEEENS4_6LayoutISC_NS5_IJNSA_ILi0EEESX_SX_EEEEENS5_IJNS4_10UnderscoreES10_S10_EEEEENS4_13SM90_TMA_LOADENS4_14ComposedLayoutINS4_7SwizzleILi1ELi4ELi3EEENS4_18smem_ptr_flag_bitsILi8EEENSW_INS5_IJNSA_ILi8EEESF_EEENS5_IJSF_SB_EEEEEEEvNS4_8identityES13_S1D_vS1E_EENS_8epilogue10collective18CollectiveEpilogueINS1G_23Sm100TmaWarpSpecializedILi1ELi1ELi32ELb0ELb0EEEJSG_NS5_IJNSW_ISE_SB_EES1L_EEESH_SI_SH_SI_NS1G_6fusion15FusionCallbacksIS1K_NS1N_17LinearCombinationISH_fSH_fLNS_15FloatRoundStyleE2EEESG_S1M_JEEENS4_5SM1004TMEM4LOAD26SM100_TMEM_LOAD_16dp32b32xES13_NS14_INS15_ILi2ELi4ELi3EEES18_NSW_INS5_IJS19_SE_EEENS5_IJSE_SB_EEEEEEENS4_39AutoVectorizingCopyWithAssumedAlignmentILi128EEENS4_14SM90_TMA_STOREES21_S23_S23_EEEvvEEEEvNT_6ParamsE) ;  /* 0xffffff6002707950 */ /* 0x000fea0003c3ffff */
        .weak           $__internal_2_$__cuda_sm10x_tcgen05_guardrail_trap_unallocated_columns_being_dealloced
        .type           $__internal_2_$__cuda_sm10x_tcgen05_guardrail_trap_unallocated_columns_being_dealloced,@function
        .size           $__internal_2_$__cuda_sm10x_tcgen05_guardrail_trap_unallocated_columns_being_dealloced,(.L_x_279 - $__internal_2_$__cuda_sm10x_tcgen05_guardrail_trap_unallocated_columns_being_dealloced)
$__internal_2_$__cuda_sm10x_tcgen05_guardrail_trap_unallocated_columns_being_dealloced:
[----:B------:R-:W-:Y:S05]  /*9e40*/  BPT.TRAP 0x1 ;  /* 0x000000040000795c */ /* 0x000fea0000300000 */
[----:B------:R-:W-:-:S04]  /*9e50*/  HFMA2 R3, -RZ, RZ, 0, 0 ;  /* 0x00000000ff037431 */ /* 0x000fc800000001ff */
[----:B------:R-:W-:Y:S05]  /*9e60*/  RET.REL.NODEC R2 `(_ZN7cutlass13device_kernelINS_4gemm6kernel13GemmUniversalIN4cute5tupleIJiiiiEEENS1_10collective13CollectiveMmaINS1_35MainloopSm100TmaUmmaWarpSpecializedILi54ELi2ELi4ENS5_IJNS4_1CILi1EEESB_SB_EEEEENS5_IJNSA_ILi64EEESE_NSA_ILi32EEEEEENS_12float_e4m3_tENS5_IJlSB_lEEENS_12float_e5m2_tESI_NS4_8TiledMMAINS4_8MMA_AtomIJNS4_10MMA_TraitsINS4_19SM100_MMA_F8F6F4_SSEJSH_SJ_fSE_SE_NS4_17integral_constantINS4_4UMMA5MajorELSQ_0EEESR_NSO_INSP_7ScaleInELSS_0EEEST_EEEEEENS4_6LayoutISC_NS5_IJNSA_ILi0EEESX_SX_EEEEENS5_IJNS4_10UnderscoreES10_S10_EEEEENS4_13SM90_TMA_LOADENS4_14ComposedLayoutINS4_7SwizzleILi1ELi4ELi3EEENS4_18smem_ptr_flag_bitsILi8EEENSW_INS5_IJNSA_ILi8EEESF_EEENS5_IJSF_SB_EEEEEEEvNS4_8identityES13_S1D_vS1E_EENS_8epilogue10collective18CollectiveEpilogueINS1G_23Sm100TmaWarpSpecializedILi1ELi1ELi32ELb0ELb0EEEJSG_NS5_IJNSW_ISE_SB_EES1L_EEESH_SI_SH_SI_NS1G_6fusion15FusionCallbacksIS1K_NS1N_17LinearCombinationISH_fSH_fLNS_15FloatRoundStyleE2EEESG_S1M_JEEENS4_5SM1004TMEM4LOAD26SM100_TMEM_LOAD_16dp32b32xES13_NS14_INS15_ILi2ELi4ELi3EEES18_NSW_INS5_IJS19_SE_EEENS5_IJSE_SB_EEEEEEENS4_39AutoVectorizingCopyWithAssumedAlignmentILi128EEENS4_14SM90_TMA_STOREES21_S23_S23_EEEvvEEEEvNT_6ParamsE) ;  /* 0xffffff6002647950 */ /* 0x000fea0003c3ffff */
.L_x_278:
[----:B------:R-:W-:-:S00]  /*9e70*/  BRA `(.L_x_278) ;  /* 0xfffffffc00fc7947 */ /* 0x000fc0000383ffff */
[----:B------:R-:W-:-:S00]  /*9e80*/  NOP ;  /* 0x0000000000007918 */ /* 0x000fc00000000000 */
[----:B------:R-:W-:-:S00]  /*9e90*/  NOP ;  /* 0x0000000000007918 */ /* 0x000fc00000000000 */
[----:B------:R-:W-:-:S00]  /*9ea0*/  NOP ;  /* 0x0000000000007918 */ /* 0x000fc00000000000 */
[----:B------:R-:W-:-:S00]  /*9eb0*/  NOP ;  /* 0x0000000000007918 */ /* 0x000fc00000000000 */
[----:B------:R-:W-:-:S00]  /*9ec0*/  NOP ;  /* 0x0000000000007918 */ /* 0x000fc00000000000 */
[----:B------:R-:W-:-:S00]  /*9ed0*/  NOP ;  /* 0x0000000000007918 */ /* 0x000fc00000000000 */
[----:B------:R-:W-:-:S00]  /*9ee0*/  NOP ;  /* 0x0000000000007918 */ /* 0x000fc00000000000 */
[----:B------:R-:W-:-:S00]  /*9ef0*/  NOP ;  /* 0x0000000000007918 */ /* 0x000fc00000000000 */
.L_x_279:


//--------------------- .nv.global.init           --------------------------
	.section	.nv.global.init,"aw",@progbits
.nv.global.init:
	.type		$str$27,@object
	.size		$str$27,($str$28 - $str$27)
$str$27:
        /*0000*/ 	.byte	0x28, 0x61, 0x64, 0x64, 0x72, 0x65, 0x73, 0x73, 0x20, 0x26, 0x20, 0x6d, 0x61, 0x73, 0x6b, 0x29
        /*0010*/ 	.byte	0x20, 0x3d, 0x3d, 0x20, 0x30, 0x00
	.type		$str$28,@object
	.size		$str$28,($str$26 - $str$28)
$str$28:
        /*0016*/ 	.byte	0x2f, 0x74, 0x6d, 0x70, 0x2f, 0x63, 0x75, 0x74, 0x6c, 0x61, 0x73, 0x73, 0x5f, 0x73, 0x77, 0x65
        /*0026*/ 	.byte	0x65, 0x70, 0x5f, 0x73, 0x72, 0x63, 0x2f, 0x69, 0x6e, 0x63, 0x6c, 0x75, 0x64, 0x65, 0x2f, 0x63
        /*0036*/ 	.byte	0x75, 0x74, 0x65, 0x2f, 0x70, 0x6f, 0x69, 0x6e, 0x74, 0x65, 0x72, 0x5f, 0x66, 0x6c, 0x61, 0x67
        /*0046*/ 	.byte	0x67, 0x65, 0x64, 0x2e, 0x68, 0x70, 0x70, 0x00
	.type		$str$26,@object
	.size		$str$26,($str$25 - $str$26)
$str$26:
        /*004e*/ 	.byte	0x2f, 0x74, 0x6d, 0x70, 0x2f, 0x63, 0x75, 0x74, 0x6c, 0x61, 0x73, 0x73, 0x5f, 0x73, 0x77, 0x65
        /*005e*/ 	.byte	0x65, 0x70, 0x5f, 0x73, 0x72, 0x63, 0x2f, 0x69, 0x6e, 0x63, 0x6c, 0x75, 0x64, 0x65, 0x2f, 0x63
        /*006e*/ 	.byte	0x75, 0x74, 0x65, 0x2f, 0x61, 0x74, 0x6f, 0x6d, 0x2f, 0x63, 0x6f, 0x70, 0x79, 0x5f, 0x74, 0x72
        /*007e*/ 	.byte	0x61, 0x69, 0x74, 0x73, 0x5f, 0x73, 0x6d, 0x31, 0x30, 0x30, 0x2e, 0x68, 0x70, 0x70, 0x00
	.type		$str$25,@object
	.size		$str$25,(__unnamed_1 - $str$25)
$str$25:
        /*008d*/ 	.byte	0x28, 0x28, 0x75, 0x69, 0x6e, 0x74, 0x33, 0x32, 0x5f, 0x74, 0x28, 0x74, 0x68, 0x72, 0x65, 0x61
        /*009d*/ 	.byte	0x64, 0x49, 0x64, 0x78, 0x2e, 0x78, 0x29, 0x20, 0x2f, 0x20, 0x33, 0x32, 0x29, 0x20, 0x25, 0x20
        /*00ad*/ 	.byte	0x34, 0x29, 0x20, 0x3d, 0x3d, 0x20, 0x28, 0x28, 0x28, 0x74, 0x6d, 0x65, 0x6d, 0x5f, 0x61, 0x64
        /*00bd*/ 	.byte	0x64, 0x72, 0x20, 0x3e, 0x3e, 0x20, 0x31, 0x36, 0x29, 0x20, 0x2f, 0x20, 0x33, 0x32, 0x29, 0x20
        /*00cd*/ 	.byte	0x25, 0x20, 0x34, 0x29, 0x00
	.type		__unnamed_1,@object
	.size		__unnamed_1,(__unnamed_2 - __unnamed_1)
__unnamed_1:
        /*00d2*/ 	.byte	0x61, 0x75, 0x74, 0x6f, 0x20, 0x63, 0x75, 0x74, 0x65, 0x3a, 0x3a, 0x61, 0x73, 0x5f, 0x70, 0x6f
        /* <DEDUP_REMOVED lines=24> */
        /*0262*/ 	.byte	0x3c, 0x34, 0x30, 0x39, 0x36, 0x3e, 0x3e, 0x3e, 0x3e, 0x5d, 0x00
	.type		__unnamed_2,@object
	.size		__unnamed_2,(.L_2 - __unnamed_2)
__unnamed_2:
        /* <DEDUP_REMOVED lines=40> */
        /*04ed*/ 	.byte	0x74, 0x65, 0x3a, 0x3a, 0x43, 0x3c, 0x30, 0x3e, 0x3e, 0x3e, 0x3e, 0x5d, 0x00
.L_2:


//--------------------- .nv.shared._ZN7cutlass13device_kernelINS_4gemm6kernel13GemmUniversalIN4cute5tupleIJiiiiEEENS1_10collective13CollectiveMmaINS1_35MainloopSm100TmaUmmaWarpSpecializedILi54ELi2ELi4ENS5_IJNS4_1CILi1EEESB_SB_EEEEENS5_IJNSA_ILi64EEESE_NSA_ILi32EEEEEENS_12float_e4m3_tENS5_IJlSB_lEEENS_12float_e5m2_tESI_NS4_8TiledMMAINS4_8MMA_AtomIJNS4_10MMA_TraitsINS4_19SM100_MMA_F8F6F4_SSEJSH_SJ_fSE_SE_NS4_17integral_constantINS4_4UMMA5MajorELSQ_0EEESR_NSO_INSP_7ScaleInELSS_0EEEST_EEEEEENS4_6LayoutISC_NS5_IJNSA_ILi0EEESX_SX_EEEEENS5_IJNS4_10UnderscoreES10_S10_EEEEENS4_13SM90_TMA_LOADENS4_14ComposedLayoutINS4_7SwizzleILi1ELi4ELi3EEENS4_18smem_ptr_flag_bitsILi8EEENSW_INS5_IJNSA_ILi8EEESF_EEENS5_IJSF_SB_EEEEEEEvNS4_8identityES13_S1D_vS1E_EENS_8epilogue10collective18CollectiveEpilogueINS1G_23Sm100TmaWarpSpecializedILi1ELi1ELi32ELb0ELb0EEEJSG_NS5_IJNSW_ISE_SB_EES1L_EEESH_SI_SH_SI_NS1G_6fusion15FusionCallbacksIS1K_NS1N_17LinearCombinationISH_fSH_fLNS_15FloatRoundStyleE2EEESG_S1M_JEEENS4_5SM1004TMEM4LOAD26SM100_TMEM_LOAD_16dp32b32xES13_NS14_INS15_ILi2ELi4ELi3EEES18_NSW_INS5_IJS19_SE_EEENS5_IJSE_SB_EEEEEEENS4_39AutoVectorizingCopyWithAssumedAlignmentILi128EEENS4_14SM90_TMA_STOREES21_S23_S23_EEEvvEEEEvNT_6ParamsE --------------------------
	.section	.nv.shared._ZN7cutlass13device_kernelINS_4gemm6kernel13GemmUniversalIN4cute5tupleIJiiiiEEENS1_10collective13CollectiveMmaINS1_35MainloopSm100TmaUmmaWarpSpecializedILi54ELi2ELi4ENS5_IJNS4_1CILi1EEESB_SB_EEEEENS5_IJNSA_ILi64EEESE_NSA_ILi32EEEEEENS_12float_e4m3_tENS5_IJlSB_lEEENS_12float_e5m2_tESI_NS4_8TiledMMAINS4_8MMA_AtomIJNS4_10MMA_TraitsINS4_19SM100_MMA_F8F6F4_SSEJSH_SJ_fSE_SE_NS4_17integral_constantINS4_4UMMA5MajorELSQ_0EEESR_NSO_INSP_7ScaleInELSS_0EEEST_EEEEEENS4_6LayoutISC_NS5_IJNSA_ILi0EEESX_SX_EEEEENS5_IJNS4_10UnderscoreES10_S10_EEEEENS4_13SM90_TMA_LOADENS4_14ComposedLayoutINS4_7SwizzleILi1ELi4ELi3EEENS4_18smem_ptr_flag_bitsILi8EEENSW_INS5_IJNSA_ILi8EEESF_EEENS5_IJSF_SB_EEEEEEEvNS4_8identityES13_S1D_vS1E_EENS_8epilogue10collective18CollectiveEpilogueINS1G_23Sm100TmaWarpSpecializedILi1ELi1ELi32ELb0ELb0EEEJSG_NS5_IJNSW_ISE_SB_EES1L_EEESH_SI_SH_SI_NS1G_6fusion15FusionCallbacksIS1K_NS1N_17LinearCombinationISH_fSH_fLNS_15FloatRoundStyleE2EEESG_S1M_JEEENS4_5SM1004TMEM4LOAD26SM100_TMEM_LOAD_16dp32b32xES13_NS14_INS15_ILi2ELi4ELi3EEES18_NSW_INS5_IJS19_SE_EEENS5_IJSE_SB_EEEEEEENS4_39AutoVectorizingCopyWithAssumedAlignmentILi128EEENS4_14SM90_TMA_STOREES21_S23_S23_EEEvvEEEEvNT_6ParamsE,"aw",@nobits
	.sectionflags	@""
	.align	16
	.zero		1024


//--------------------- .nv.shared.reserved.0     --------------------------
	.section	.nv.shared.reserved.0,"aw",@nobits
	.weak		__nv_reservedSMEM_offset_0_alias
	.size		__nv_reservedSMEM_offset_0_alias, 0, 64
	.other		__nv_reservedSMEM_offset_0_alias,@"STO_CUDA_RESERVED_SHARED STV_DEFAULT"
__nv_reservedSMEM_offset_0_alias:
	.zero		0
.nv.shared.reserved.0:
	.zero		64
	.weak		__nv_reservedSMEM_tcgen05_partition
	.type		__nv_reservedSMEM_tcgen05_partition,@object
	.size		__nv_reservedSMEM_tcgen05_partition,(.L_0 - __nv_reservedSMEM_tcgen05_partition)
__nv_reservedSMEM_tcgen05_partition:
	.zero		32
.L_0:


//--------------------- .nv.global                --------------------------
	.section	.nv.global,"aw",@nobits
.nv.global:
	.type		_ZN40_INTERNAL_ac8c7543_4_k_cu_bc39c35f_307714cute1_E,@object
	.size		_ZN40_INTERNAL_ac8c7543_4_k_cu_bc39c35f_307714cute1_E,(_ZN40_INTERNAL_ac8c7543_4_k_cu_bc39c35f_307714cuda3std3__45__cpo6cbeginE - _ZN40_INTERNAL_ac8c7543_4_k_cu_bc39c35f_307714cute1_E)
_ZN40_INTERNAL_ac8c7543_4_k_cu_bc39c35f_307714cute1_E:
	.zero		1
	.type		_ZN40_INTERNAL_ac8c7543_4_k_cu_bc39c35f_307714cuda3std3__45__cpo6cbeginE,@object
	.size		_ZN40_INTERNAL_ac8c7543_4_k_cu_bc39c35f_307714cuda3std3__45__cpo6cbeginE,(_ZN40_INTERNAL_ac8c7543_4_k_cu_bc39c35f_307714cuda3std3__48in_placeE - _ZN40_INTERNAL_ac8c7543_4_k_cu_bc39c35f_307714cuda3std3__45__cpo6cbeginE)
_ZN40_INTERNAL_ac8c7543_4_k_cu_bc39c35f_307714cuda3std3__45__cpo6cbeginE:
	.zero		1
	.type		_ZN40_INTERNAL_ac8c7543_4_k_cu_bc39c35f_307714cuda3std3__48in_placeE,@object
	.size		_ZN40_INTERNAL_ac8c7543_4_k_cu_bc39c35f_307714cuda3std3__48in_placeE,(_ZN40_INTERNAL_ac8c7543_4_k_cu_bc39c35f_307714cuda3std6ranges3__45__cpo9iter_moveE - _ZN40_INTERNAL_ac8c7543_4_k_cu_bc39c35f_307714cuda3std3__48in_placeE)
_ZN40_INTERNAL_ac8c7543_4_k_cu_bc39c35f_307714cuda3std3__48in_placeE:
	.zero		1
	.type		_ZN40_INTERNAL_ac8c7543_4_k_cu_bc39c35f_307714cuda3std6ranges3__45__cpo9iter_moveE,@object
	.size		_ZN40_INTERNAL_ac8c7543_4_k_cu_bc39c35f_307714cuda3std6ranges3__45__cpo9iter_moveE,(_ZN40_INTERNAL_ac8c7543_4_k_cu_bc39c35f_307714cuda3std3__45__cpo5beginE - _ZN40_INTERNAL_ac8c7543_4_k_cu_bc39c35f_307714cuda3std6ranges3__45__cpo9iter_moveE)
_ZN40_INTERNAL_ac8c7543_4_k_cu_bc39c35f_307714cuda3std6ranges3__45__cpo9iter_moveE:
	.zero		1
	.type		_ZN40_INTERNAL_ac8c7543_4_k_cu_bc39c35f_307714cuda3std3__45__cpo5beginE,@object
	.size		_ZN40_INTERNAL_ac8c7543_4_k_cu_bc39c35f_307714cuda3std3__45__cpo5beginE,(_ZN40_INTERNAL_ac8c7543_4_k_cu_bc39c35f_307714cuda3std3__442_GLOBAL__N__ac8c7543_4_k_cu_bc39c35f_307716ignoreE - _ZN40_INTERNAL_ac8c7543_4_k_cu_bc39c35f_307714cuda3std3__45__cpo5beginE)
_ZN40_INTERNAL_ac8c7543_4_k_cu_bc39c35f_307714cuda3std3__45__cpo5beginE:
	.zero		1
	.type		_ZN40_INTERNAL_ac8c7543_4_k_cu_bc39c35f_307714cuda3std3__442_GLOBAL__N__ac8c7543_4_k_cu_bc39c35f_307716ignoreE,@object
	.size		_ZN40_INTERNAL_ac8c7543_4_k_cu_bc39c35f_307714cuda3std3__442_GLOBAL__N__ac8c7543_4_k_cu_bc39c35f_307716ignoreE,(_ZN40_INTERNAL_ac8c7543_4_k_cu_bc39c35f_307714cute7productE - _ZN40_INTERNAL_ac8c7543_4_k_cu_bc39c35f_307714cuda3std3__442_GLOBAL__N__ac8c7543_4_k_cu_bc39c35f_307716ignoreE)
_ZN40_INTERNAL_ac8c7543_4_k_cu_bc39c35f_307714cuda3std3__442_GLOBAL__N__ac8c7543_4_k_cu_bc39c35f_307716ignoreE:
	.zero		1
	.type		_ZN40_INTERNAL_ac8c7543_4_k_cu_bc39c35f_307714cute7productE,@object
	.size		_ZN40_INTERNAL_ac8c7543_4_k_cu_bc39c35f_307714cute7productE,(_ZN40_INTERNAL_ac8c7543_4_k_cu_bc39c35f_307714cuda3std3__45__cpo3endE - _ZN40_INTERNAL_ac8c7543_4_k_cu_bc39c35f_307714cute7productE)
_ZN40_INTERNAL_ac8c7543_4_k_cu_bc39c35f_307714cute7productE:
	.zero		1
	.type		_ZN40_INTERNAL_ac8c7543_4_k_cu_bc39c35f_307714cuda3std3__45__cpo3endE,@object
	.size		_ZN40_INTERNAL_ac8c7543_4_k_cu_bc39c35f_307714cuda3std3__45__cpo3endE,(_ZN40_INTERNAL_ac8c7543_4_k_cu_bc39c35f_307714cuda3std3__419piecewise_constructE - _ZN40_INTERNAL_ac8c7543_4_k_cu_bc39c35f_307714cuda3std3__45__cpo3endE)
_ZN40_INTERNAL_ac8c7543_4_k_cu_bc39c35f_307714cuda3std3__45__cpo3endE:
	.zero		1
	.type		_ZN40_INTERNAL_ac8c7543_4_k_cu_bc39c35f_307714cuda3std3__419piecewise_constructE,@object
	.size		_ZN40_INTERNAL_ac8c7543_4_k_cu_bc39c35f_307714cuda3std3__419piecewise_constructE,(_ZN40_INTERNAL_ac8c7543_4_k_cu_bc39c35f_307714cuda3std3__45__cpo4cendE - _ZN40_INTERNAL_ac8c7543_4_k_cu_bc39c35f_307714cuda3std3__419piecewise_constructE)
_ZN40_INTERNAL_ac8c7543_4_k_cu_bc39c35f_307714cuda3std3__419piecewise_constructE:
	.zero		1
	.type		_ZN40_INTERNAL_ac8c7543_4_k_cu_bc39c35f_307714cuda3std3__45__cpo4cendE,@object
	.size		_ZN40_INTERNAL_ac8c7543_4_k_cu_bc39c35f_307714cuda3std3__45__cpo4cendE,(_ZN40_INTERNAL_ac8c7543_4_k_cu_bc39c35f_307714cuda3std6ranges3__45__cpo4swapE - _ZN40_INTERNAL_ac8c7543_4_k_cu_bc39c35f_307714cuda3std3__45__cpo4cendE)
_ZN40_INTERNAL_ac8c7543_4_k_cu_bc39c35f_307714cuda3std3__45__cpo4cendE:
	.zero		1
	.type		_ZN40_INTERNAL_ac8c7543_4_k_cu_bc39c35f_307714cuda3std6ranges3__45__cpo4swapE,@object
	.size		_ZN40_INTERNAL_ac8c7543_4_k_cu_bc39c35f_307714cuda3std6ranges3__45__cpo4swapE,(.L_10 - _ZN40_INTERNAL_ac8c7543_4_k_cu_bc39c35f_307714cuda3std6ranges3__45__cpo4swapE)
_ZN40_INTERNAL_ac8c7543_4_k_cu_bc39c35f_307714cuda3std6ranges3__45__cpo4swapE:
	.zero		1
.L_10:


//--------------------- .nv.constant0._ZN7cutlass13device_kernelINS_4gemm6kernel13GemmUniversalIN4cute5tupleIJiiiiEEENS1_10collective13CollectiveMmaINS1_35MainloopSm100TmaUmmaWarpSpecializedILi54ELi2ELi4ENS5_IJNS4_1CILi1EEESB_SB_EEEEENS5_IJNSA_ILi64EEESE_NSA_ILi32EEEEEENS_12float_e4m3_tENS5_IJlSB_lEEENS_12float_e5m2_tESI_NS4_8TiledMMAINS4_8MMA_AtomIJNS4_10MMA_TraitsINS4_19SM100_MMA_F8F6F4_SSEJSH_SJ_fSE_SE_NS4_17integral_constantINS4_4UMMA5MajorELSQ_0EEESR_NSO_INSP_7ScaleInELSS_0EEEST_EEEEEENS4_6LayoutISC_NS5_IJNSA_ILi0EEESX_SX_EEEEENS5_IJNS4_10UnderscoreES10_S10_EEEEENS4_13SM90_TMA_LOADENS4_14ComposedLayoutINS4_7SwizzleILi1ELi4ELi3EEENS4_18smem_ptr_flag_bitsILi8EEENSW_INS5_IJNSA_ILi8EEESF_EEENS5_IJSF_SB_EEEEEEEvNS4_8identityES13_S1D_vS1E_EENS_8epilogue10collective18CollectiveEpilogueINS1G_23Sm100TmaWarpSpecializedILi1ELi1ELi32ELb0ELb0EEEJSG_NS5_IJNSW_ISE_SB_EES1L_EEESH_SI_SH_SI_NS1G_6fusion15FusionCallbacksIS1K_NS1N_17LinearCombinationISH_fSH_fLNS_15FloatRoundStyleE2EEESG_S1M_JEEENS4_5SM1004TMEM4LOAD26SM100_TMEM_LOAD_16dp32b32xES13_NS14_INS15_ILi2ELi4ELi3EEES18_NSW_INS5_IJS19_SE_EEENS5_IJSE_SB_EEEEEEENS4_39AutoVectorizingCopyWithAssumedAlignmentILi128EEENS4_14SM90_TMA_STOREES21_S23_S23_EEEvvEEEEvNT_6ParamsE --------------------------
	.section	.nv.constant0._ZN7cutlass13device_kernelINS_4gemm6kernel13GemmUniversalIN4cute5tupleIJiiiiEEENS1_10collective13CollectiveMmaINS1_35MainloopSm100TmaUmmaWarpSpecializedILi54ELi2ELi4ENS5_IJNS4_1CILi1EEESB_SB_EEEEENS5_IJNSA_ILi64EEESE_NSA_ILi32EEEEEENS_12float_e4m3_tENS5_IJlSB_lEEENS_12float_e5m2_tESI_NS4_8TiledMMAINS4_8MMA_AtomIJNS4_10MMA_TraitsINS4_19SM100_MMA_F8F6F4_SSEJSH_SJ_fSE_SE_NS4_17integral_constantINS4_4UMMA5MajorELSQ_0EEESR_NSO_INSP_7ScaleInELSS_0EEEST_EEEEEENS4_6LayoutISC_NS5_IJNSA_ILi0EEESX_SX_EEEEENS5_IJNS4_10UnderscoreES10_S10_EEEEENS4_13SM90_TMA_LOADENS4_14ComposedLayoutINS4_7SwizzleILi1ELi4ELi3EEENS4_18smem_ptr_flag_bitsILi8EEENSW_INS5_IJNSA_ILi8EEESF_EEENS5_IJSF_SB_EEEEEEEvNS4_8identityES13_S1D_vS1E_EENS_8epilogue10collective18CollectiveEpilogueINS1G_23Sm100TmaWarpSpecializedILi1ELi1ELi32ELb0ELb0EEEJSG_NS5_IJNSW_ISE_SB_EES1L_EEESH_SI_SH_SI_NS1G_6fusion15FusionCallbacksIS1K_NS1N_17LinearCombinationISH_fSH_fLNS_15FloatRoundStyleE2EEESG_S1M_JEEENS4_5SM1004TMEM4LOAD26SM100_TMEM_LOAD_16dp32b32xES13_NS14_INS15_ILi2ELi4ELi3EEES18_NSW_INS5_IJS19_SE_EEENS5_IJSE_SB_EEEEEEENS4_39AutoVectorizingCopyWithAssumedAlignmentILi128EEENS4_14SM90_TMA_STOREES21_S23_S23_EEEvvEEEEvNT_6ParamsE,"a",@progbits
	.sectionflags	@""
	.align	4
.nv.constant0._ZN7cutlass13device_kernelINS_4gemm6kernel13GemmUniversalIN4cute5tupleIJiiiiEEENS1_10collective13CollectiveMmaINS1_35MainloopSm100TmaUmmaWarpSpecializedILi54ELi2ELi4ENS5_IJNS4_1CILi1EEESB_SB_EEEEENS5_IJNSA_ILi64EEESE_NSA_ILi32EEEEEENS_12float_e4m3_tENS5_IJlSB_lEEENS_12float_e5m2_tESI_NS4_8TiledMMAINS4_8MMA_AtomIJNS4_10MMA_TraitsINS4_19SM100_MMA_F8F6F4_SSEJSH_SJ_fSE_SE_NS4_17integral_constantINS4_4UMMA5MajorELSQ_0EEESR_NSO_INSP_7ScaleInELSS_0EEEST_EEEEEENS4_6LayoutISC_NS5_IJNSA_ILi0EEESX_SX_EEEEENS5_IJNS4_10UnderscoreES10_S10_EEEEENS4_13SM90_TMA_LOADENS4_14ComposedLayoutINS4_7SwizzleILi1ELi4ELi3EEENS4_18smem_ptr_flag_bitsILi8EEENSW_INS5_IJNSA_ILi8EEESF_EEENS5_IJSF_SB_EEEEEEEvNS4_8identityES13_S1D_vS1E_EENS_8epilogue10collective18CollectiveEpilogueINS1G_23Sm100TmaWarpSpecializedILi1ELi1ELi32ELb0ELb0EEEJSG_NS5_IJNSW_ISE_SB_EES1L_EEESH_SI_SH_SI_NS1G_6fusion15FusionCallbacksIS1K_NS1N_17LinearCombinationISH_fSH_fLNS_15FloatRoundStyleE2EEESG_S1M_JEEENS4_5SM1004TMEM4LOAD26SM100_TMEM_LOAD_16dp32b32xES13_NS14_INS15_ILi2ELi4ELi3EEES18_NSW_INS5_IJS19_SE_EEENS5_IJSE_SB_EEEEEEENS4_39AutoVectorizingCopyWithAssumedAlignmentILi128EEENS4_14SM90_TMA_STOREES21_S23_S23_EEEvvEEEEvNT_6ParamsE:
	.zero		2944


//--------------------- SYMBOLS --------------------------

	.type		.nv.reservedSmem.offset0,@object
	.size		.nv.reservedSmem.offset0,0x4
	.type		.nv.reservedSmem.cap,@object
	.size		.nv.reservedSmem.cap,0x4
	.type		__assertfail,@function
